// auto-generated by cutlass_sweep.sparse_gemm — config: {"arch": "sm_100", "cluster_m": 1, "cluster_n": 1, "dtype": "fp16", "tile_k": 128, "tile_m": 128, "tile_n": 128}
#include "cutlass/cutlass.h"
#include "cutlass/gemm/collective/collective_builder.hpp"
#include "cutlass/gemm/device/gemm_universal_adapter.h"
#include "cutlass/gemm/kernel/gemm_universal.hpp"
#include "cutlass/epilogue/collective/collective_builder.hpp"

using Elem = cutlass::half_t;
using Acc  = float;
using TileShape    = cute::Shape<cute::_128, cute::_128, cute::_128>;
using ClusterShape = cute::Shape<cute::_1, cute::_1, cute::_1>;

using CollectiveEpilogue = typename cutlass::epilogue::collective::CollectiveBuilder<
    cutlass::arch::Sm100, cutlass::arch::OpClassSparseTensorOp,
    TileShape, ClusterShape,
    cutlass::epilogue::collective::EpilogueTileAuto,
    Acc, Acc,
    Acc, cutlass::layout::ColumnMajor, 128 / cutlass::sizeof_bits<Acc>::value,
    Acc, cutlass::layout::ColumnMajor, 128 / cutlass::sizeof_bits<Acc>::value,
    cutlass::epilogue::TmaWarpSpecialized1Sm
  >::CollectiveOp;

using CollectiveMainloop = typename cutlass::gemm::collective::CollectiveBuilder<
    cutlass::arch::Sm100, cutlass::arch::OpClassSparseTensorOp,
    Elem, cutlass::layout::RowMajor, 2 * 128 / cutlass::sizeof_bits<Elem>::value,
    Elem, cutlass::layout::ColumnMajor, 128 / cutlass::sizeof_bits<Elem>::value,
    Acc,
    TileShape, ClusterShape,
    cutlass::gemm::collective::StageCountAutoCarveoutEpi<CollectiveEpilogue>,
    cutlass::gemm::KernelSparseTmaWarpSpecialized1SmSm100
  >::CollectiveOp;

using GemmKernel = cutlass::gemm::kernel::GemmUniversal<
    cute::Shape<int,int,int,int>,
    CollectiveMainloop,
    CollectiveEpilogue
>;
using Gemm = cutlass::gemm::device::GemmUniversalAdapter<GemmKernel>;

auto* _anchor = &cutlass::device_kernel<GemmKernel>;


// ===== COMPILED SASS (sm_100a) =====

	.target	sm_100a

	.elftype	@"ET_EXEC"


//--------------------- .note.nv.tkinfo           --------------------------
	.section	.note.nv.tkinfo,"",@"SHT_NOTE"
	.sectionflags	@"SHF_NOTE_NV_TKINFO"
	.tkinfo
        /*0018*/ 	.word	0x00000002
        /*0030*/ 	.string	""
        /*0030*/ 	.string	"ptxas"
        /*0030*/ 	.string	"Cuda compilation tools, release 13.0, V13.0.88"
        /*0030*/ 	.string	"Build cuda_13.0.r13.0/compiler.36424714_0"
        /*0030*/ 	.string	"-arch sm_100a -m 64 "



//--------------------- .note.nv.cuinfo           --------------------------
	.section	.note.nv.cuinfo,"",@"SHT_NOTE"
	.sectionflags	@"SHF_NOTE_NV_CUINFO"
        /*0018*/ 	.short	0x0002
        /*001a*/ 	.short	0x0064
        /*001c*/ 	.short	0x0082
	.zero		2


//--------------------- .nv.info                  --------------------------
	.section	.nv.info,"",@"SHT_CUDA_INFO"
	.align	4


	//----- nvinfo : EIATTR_REGCOUNT
	.align		4
        /*0000*/ 	.byte	0x04, 0x2f
        /*0002*/ 	.short	(.L_19 - .L_18)
	.align		4
.L_18:
        /*0004*/ 	.word	index@(_ZN7cutlass13device_kernelINS_4gemm6kernel13GemmUniversalIN4cute5tupleIJiiiiEEENS1_10collective13CollectiveMmaINS1_41MainloopSm100TmaUmmaWarpSpecializedSparseILi3ELi2ELi2ENS5_IJNS4_1CILi1EEESB_SB_EEEEENS5_IJNSA_ILi128EEESE_SE_EEENS_6half_tENS5_IJNS4_6LayoutINS5_IJiNS5_IJNSA_ILi2EEEiEEEiEEENS5_IJlNS5_IJSB_SI_EEElEEEEENSH_INS5_IJNS5_IJNS5_IJNSA_ILi8EEESI_SO_EEEiEEENS5_IJNS5_IJNSA_ILi16EEESI_NSA_ILi4EEEEEEiEEEiEEENS5_IJNS5_IJNS5_IJSE_SR_NSA_ILi2048EEEEEENSA_ILi16384EEEEEENS5_IJNS5_IJSB_NSA_ILi1024EEENSA_ILi32EEEEEElEEElEEEEEEEESG_NS5_IJlSB_lEEENS4_8TiledMMAINS4_8MMA_AtomIJNS4_27SM100_MMA_F16BF16_SS_SPARSEISG_SG_fLi128ELi128ELNS4_4UMMA5MajorE0ELS1C_0ELNS1B_7ScaleInE0ELS1D_0EEEEEENSH_ISC_NS5_IJNSA_ILi0EEES1G_S1G_EEEEENS5_IJNS4_10UnderscoreES1J_S1J_EEEEENS4_13SM90_TMA_LOADENS4_14ComposedLayoutINS4_7SwizzleILi3ELi4ELi3EEENS4_25smem_sparse_ptr_flag_bitsILi2ELi16EEENSH_INS5_IJNS5_IJSB_SO_EEENS5_IJSI_NSA_ILi64EEEEEEEEENS5_IJNS5_IJS1G_SE_EEESL_EEEEEEEvNS4_8identityES1M_NS1N_IS1P_NS4_18smem_ptr_flag_bitsILi16EEENSH_INS5_IJSO_S1T_EEENS5_IJS1T_SB_EEEEEEEvS20_EENS_8epilogue10collective18CollectiveEpilogueINS28_23Sm100TmaWarpSpecializedILi4ELi2ELi32ELb1ELb0EEEJSF_NS5_IJNSH_ISE_SB_EENSH_IS11_SB_EEEEEfNS5_IJSB_llEEEfS2G_NS28_6fusion15FusionCallbacksIS2C_NS2H_17LinearCombinationIffffLNS_15FloatRoundStyleE2EEESF_S2F_JEEENS4_5SM1004TMEM4LOAD26SM100_TMEM_LOAD_32dp32b32xES1M_NS1N_INS1O_ILi2ELi5ELi2EEENS21_ILi32EEENSH_INS5_IJS11_SS_EEENS5_IJSB_S11_EEEEEEENS4_39AutoVectorizingCopyWithAssumedAlignmentILi128EEENS4_14SM90_TMA_STOREES2W_S2Y_S2Y_EEEvvEEEEvNT_6ParamsE)
        /*0008*/ 	.word	0x00000075


	//----- nvinfo : EIATTR_FRAME_SIZE
	.align		4
.L_19:
        /*000c*/ 	.byte	0x04, 0x11
        /*000e*/ 	.short	(.L_21 - .L_20)
	.align		4
.L_20:
        /*0010*/ 	.word	index@($__internal_2_$__cuda_sm10x_tcgen05_guardrail_trap_unallocated_columns_being_dealloced)
        /*0014*/ 	.word	0x00000000


	//----- nvinfo : EIATTR_FRAME_SIZE
	.align		4
.L_21:
        /*0018*/ 	.byte	0x04, 0x11
        /*001a*/ 	.short	(.L_23 - .L_22)
	.align		4
.L_22:
        /*001c*/ 	.word	index@($__internal_1_$__cuda_sm10x_tcgen05_guardrail_trap_phase_invalid_during_alloc)
        /*0020*/ 	.word	0x00000000


	//----- nvinfo : EIATTR_FRAME_SIZE
	.align		4
.L_23:
        /*0024*/ 	.byte	0x04, 0x11
        /*0026*/ 	.short	(.L_25 - .L_24)
	.align		4
.L_24:
        /*0028*/ 	.word	index@($__internal_0_$__cuda_sm10x_tcgen05_guardrail_trap_col_being_dealloced_not_returned_by_alloc)
        /*002c*/ 	.word	0x00000000


	//----- nvinfo : EIATTR_FRAME_SIZE
	.align		4
.L_25:
        /*0030*/ 	.byte	0x04, 0x11
        /*0032*/ 	.short	(.L_27 - .L_26)
	.align		4
.L_26:
        /*0034*/ 	.word	index@(_ZN7cutlass13device_kernelINS_4gemm6kernel13GemmUniversalIN4cute5tupleIJiiiiEEENS1_10collective13CollectiveMmaINS1_41MainloopSm100TmaUmmaWarpSpecializedSparseILi3ELi2ELi2ENS5_IJNS4_1CILi1EEESB_SB_EEEEENS5_IJNSA_ILi128EEESE_SE_EEENS_6half_tENS5_IJNS4_6LayoutINS5_IJiNS5_IJNSA_ILi2EEEiEEEiEEENS5_IJlNS5_IJSB_SI_EEElEEEEENSH_INS5_IJNS5_IJNS5_IJNSA_ILi8EEESI_SO_EEEiEEENS5_IJNS5_IJNSA_ILi16EEESI_NSA_ILi4EEEEEEiEEEiEEENS5_IJNS5_IJNS5_IJSE_SR_NSA_ILi2048EEEEEENSA_ILi16384EEEEEENS5_IJNS5_IJSB_NSA_ILi1024EEENSA_ILi32EEEEEElEEElEEEEEEEESG_NS5_IJlSB_lEEENS4_8TiledMMAINS4_8MMA_AtomIJNS4_27SM100_MMA_F16BF16_SS_SPARSEISG_SG_fLi128ELi128ELNS4_4UMMA5MajorE0ELS1C_0ELNS1B_7ScaleInE0ELS1D_0EEEEEENSH_ISC_NS5_IJNSA_ILi0EEES1G_S1G_EEEEENS5_IJNS4_10UnderscoreES1J_S1J_EEEEENS4_13SM90_TMA_LOADENS4_14ComposedLayoutINS4_7SwizzleILi3ELi4ELi3EEENS4_25smem_sparse_ptr_flag_bitsILi2ELi16EEENSH_INS5_IJNS5_IJSB_SO_EEENS5_IJSI_NSA_ILi64EEEEEEEEENS5_IJNS5_IJS1G_SE_EEESL_EEEEEEEvNS4_8identityES1M_NS1N_IS1P_NS4_18smem_ptr_flag_bitsILi16EEENSH_INS5_IJSO_S1T_EEENS5_IJS1T_SB_EEEEEEEvS20_EENS_8epilogue10collective18CollectiveEpilogueINS28_23Sm100TmaWarpSpecializedILi4ELi2ELi32ELb1ELb0EEEJSF_NS5_IJNSH_ISE_SB_EENSH_IS11_SB_EEEEEfNS5_IJSB_llEEEfS2G_NS28_6fusion15FusionCallbacksIS2C_NS2H_17LinearCombinationIffffLNS_15FloatRoundStyleE2EEESF_S2F_JEEENS4_5SM1004TMEM4LOAD26SM100_TMEM_LOAD_32dp32b32xES1M_NS1N_INS1O_ILi2ELi5ELi2EEENS21_ILi32EEENSH_INS5_IJS11_SS_EEENS5_IJSB_S11_EEEEEEENS4_39AutoVectorizingCopyWithAssumedAlignmentILi128EEENS4_14SM90_TMA_STOREES2W_S2Y_S2Y_EEEvvEEEEvNT_6ParamsE)
        /*0038*/ 	.word	0x00000000


	//----- nvinfo : EIATTR_MIN_STACK_SIZE
	.align		4
.L_27:
        /*003c*/ 	.byte	0x04, 0x12
        /*003e*/ 	.short	(.L_29 - .L_28)
	.align		4
.L_28:
        /*0040*/ 	.word	index@(_ZN7cutlass13device_kernelINS_4gemm6kernel13GemmUniversalIN4cute5tupleIJiiiiEEENS1_10collective13CollectiveMmaINS1_41MainloopSm100TmaUmmaWarpSpecializedSparseILi3ELi2ELi2ENS5_IJNS4_1CILi1EEESB_SB_EEEEENS5_IJNSA_ILi128EEESE_SE_EEENS_6half_tENS5_IJNS4_6LayoutINS5_IJiNS5_IJNSA_ILi2EEEiEEEiEEENS5_IJlNS5_IJSB_SI_EEElEEEEENSH_INS5_IJNS5_IJNS5_IJNSA_ILi8EEESI_SO_EEEiEEENS5_IJNS5_IJNSA_ILi16EEESI_NSA_ILi4EEEEEEiEEEiEEENS5_IJNS5_IJNS5_IJSE_SR_NSA_ILi2048EEEEEENSA_ILi16384EEEEEENS5_IJNS5_IJSB_NSA_ILi1024EEENSA_ILi32EEEEEElEEElEEEEEEEESG_NS5_IJlSB_lEEENS4_8TiledMMAINS4_8MMA_AtomIJNS4_27SM100_MMA_F16BF16_SS_SPARSEISG_SG_fLi128ELi128ELNS4_4UMMA5MajorE0ELS1C_0ELNS1B_7ScaleInE0ELS1D_0EEEEEENSH_ISC_NS5_IJNSA_ILi0EEES1G_S1G_EEEEENS5_IJNS4_10UnderscoreES1J_S1J_EEEEENS4_13SM90_TMA_LOADENS4_14ComposedLayoutINS4_7SwizzleILi3ELi4ELi3EEENS4_25smem_sparse_ptr_flag_bitsILi2ELi16EEENSH_INS5_IJNS5_IJSB_SO_EEENS5_IJSI_NSA_ILi64EEEEEEEEENS5_IJNS5_IJS1G_SE_EEESL_EEEEEEEvNS4_8identityES1M_NS1N_IS1P_NS4_18smem_ptr_flag_bitsILi16EEENSH_INS5_IJSO_S1T_EEENS5_IJS1T_SB_EEEEEEEvS20_EENS_8epilogue10collective18CollectiveEpilogueINS28_23Sm100TmaWarpSpecializedILi4ELi2ELi32ELb1ELb0EEEJSF_NS5_IJNSH_ISE_SB_EENSH_IS11_SB_EEEEEfNS5_IJSB_llEEEfS2G_NS28_6fusion15FusionCallbacksIS2C_NS2H_17LinearCombinationIffffLNS_15FloatRoundStyleE2EEESF_S2F_JEEENS4_5SM1004TMEM4LOAD26SM100_TMEM_LOAD_32dp32b32xES1M_NS1N_INS1O_ILi2ELi5ELi2EEENS21_ILi32EEENSH_INS5_IJS11_SS_EEENS5_IJSB_S11_EEEEEEENS4_39AutoVectorizingCopyWithAssumedAlignmentILi128EEENS4_14SM90_TMA_STOREES2W_S2Y_S2Y_EEEvvEEEEvNT_6ParamsE)
        /*0044*/ 	.word	0x00000000
.L_29:


//--------------------- .nv.compat                --------------------------
	.section	.nv.compat,"",@"SHT_CUDA_COMPAT_INFO"
	.align	4
        /*0000*/ 	.byte	0x02, 0x09, 0x01, 0x00, 0x02, 0x02, 0x02, 0x00, 0x02, 0x05, 0x05, 0x00, 0x03, 0x07, 0x01, 0x01
        /*0010*/ 	.byte	0x02, 0x03, 0x01, 0x00, 0x02, 0x06, 0x01, 0x00, 0x04, 0x0b, 0x08, 0x00, 0x09, 0x00, 0x00, 0x00
        /*0020*/ 	.byte	0x00, 0x00, 0x00, 0x00


//--------------------- .nv.info._ZN7cutlass13device_kernelINS_4gemm6kernel13GemmUniversalIN4cute5tupleIJiiiiEEENS1_10collective13CollectiveMmaINS1_41MainloopSm100TmaUmmaWarpSpecializedSparseILi3ELi2ELi2ENS5_IJNS4_1CILi1EEESB_SB_EEEEENS5_IJNSA_ILi128EEESE_SE_EEENS_6half_tENS5_IJNS4_6LayoutINS5_IJiNS5_IJNSA_ILi2EEEiEEEiEEENS5_IJlNS5_IJSB_SI_EEElEEEEENSH_INS5_IJNS5_IJNS5_IJNSA_ILi8EEESI_SO_EEEiEEENS5_IJNS5_IJNSA_ILi16EEESI_NSA_ILi4EEEEEEiEEEiEEENS5_IJNS5_IJNS5_IJSE_SR_NSA_ILi2048EEEEEENSA_ILi16384EEEEEENS5_IJNS5_IJSB_NSA_ILi1024EEENSA_ILi32EEEEEElEEElEEEEEEEESG_NS5_IJlSB_lEEENS4_8TiledMMAINS4_8MMA_AtomIJNS4_27SM100_MMA_F16BF16_SS_SPARSEISG_SG_fLi128ELi128ELNS4_4UMMA5MajorE0ELS1C_0ELNS1B_7ScaleInE0ELS1D_0EEEEEENSH_ISC_NS5_IJNSA_ILi0EEES1G_S1G_EEEEENS5_IJNS4_10UnderscoreES1J_S1J_EEEEENS4_13SM90_TMA_LOADENS4_14ComposedLayoutINS4_7SwizzleILi3ELi4ELi3EEENS4_25smem_sparse_ptr_flag_bitsILi2ELi16EEENSH_INS5_IJNS5_IJSB_SO_EEENS5_IJSI_NSA_ILi64EEEEEEEEENS5_IJNS5_IJS1G_SE_EEESL_EEEEEEEvNS4_8identityES1M_NS1N_IS1P_NS4_18smem_ptr_flag_bitsILi16EEENSH_INS5_IJSO_S1T_EEENS5_IJS1T_SB_EEEEEEEvS20_EENS_8epilogue10collective18CollectiveEpilogueINS28_23Sm100TmaWarpSpecializedILi4ELi2ELi32ELb1ELb0EEEJSF_NS5_IJNSH_ISE_SB_EENSH_IS11_SB_EEEEEfNS5_IJSB_llEEEfS2G_NS28_6fusion15FusionCallbacksIS2C_NS2H_17LinearCombinationIffffLNS_15FloatRoundStyleE2EEESF_S2F_JEEENS4_5SM1004TMEM4LOAD26SM100_TMEM_LOAD_32dp32b32xES1M_NS1N_INS1O_ILi2ELi5ELi2EEENS21_ILi32EEENSH_INS5_IJS11_SS_EEENS5_IJSB_S11_EEEEEEENS4_39AutoVectorizingCopyWithAssumedAlignmentILi128EEENS4_14SM90_TMA_STOREES2W_S2Y_S2Y_EEEvvEEEEvNT_6ParamsE --------------------------
	.section	.nv.info._ZN7cutlass13device_kernelINS_4gemm6kernel13GemmUniversalIN4cute5tupleIJiiiiEEENS1_10collective13CollectiveMmaINS1_41MainloopSm100TmaUmmaWarpSpecializedSparseILi3ELi2ELi2ENS5_IJNS4_1CILi1EEESB_SB_EEEEENS5_IJNSA_ILi128EEESE_SE_EEENS_6half_tENS5_IJNS4_6LayoutINS5_IJiNS5_IJNSA_ILi2EEEiEEEiEEENS5_IJlNS5_IJSB_SI_EEElEEEEENSH_INS5_IJNS5_IJNS5_IJNSA_ILi8EEESI_SO_EEEiEEENS5_IJNS5_IJNSA_ILi16EEESI_NSA_ILi4EEEEEEiEEEiEEENS5_IJNS5_IJNS5_IJSE_SR_NSA_ILi2048EEEEEENSA_ILi16384EEEEEENS5_IJNS5_IJSB_NSA_ILi1024EEENSA_ILi32EEEEEElEEElEEEEEEEESG_NS5_IJlSB_lEEENS4_8TiledMMAINS4_8MMA_AtomIJNS4_27SM100_MMA_F16BF16_SS_SPARSEISG_SG_fLi128ELi128ELNS4_4UMMA5MajorE0ELS1C_0ELNS1B_7ScaleInE0ELS1D_0EEEEEENSH_ISC_NS5_IJNSA_ILi0EEES1G_S1G_EEEEENS5_IJNS4_10UnderscoreES1J_S1J_EEEEENS4_13SM90_TMA_LOADENS4_14ComposedLayoutINS4_7SwizzleILi3ELi4ELi3EEENS4_25smem_sparse_ptr_flag_bitsILi2ELi16EEENSH_INS5_IJNS5_IJSB_SO_EEENS5_IJSI_NSA_ILi64EEEEEEEEENS5_IJNS5_IJS1G_SE_EEESL_EEEEEEEvNS4_8identityES1M_NS1N_IS1P_NS4_18smem_ptr_flag_bitsILi16EEENSH_INS5_IJSO_S1T_EEENS5_IJS1T_SB_EEEEEEEvS20_EENS_8epilogue10collective18CollectiveEpilogueINS28_23Sm100TmaWarpSpecializedILi4ELi2ELi32ELb1ELb0EEEJSF_NS5_IJNSH_ISE_SB_EENSH_IS11_SB_EEEEEfNS5_IJSB_llEEEfS2G_NS28_6fusion15FusionCallbacksIS2C_NS2H_17LinearCombinationIffffLNS_15FloatRoundStyleE2EEESF_S2F_JEEENS4_5SM1004TMEM4LOAD26SM100_TMEM_LOAD_32dp32b32xES1M_NS1N_INS1O_ILi2ELi5ELi2EEENS21_ILi32EEENSH_INS5_IJS11_SS_EEENS5_IJSB_S11_EEEEEEENS4_39AutoVectorizingCopyWithAssumedAlignmentILi128EEENS4_14SM90_TMA_STOREES2W_S2Y_S2Y_EEEvvEEEEvNT_6ParamsE,"",@"SHT_CUDA_INFO"
	.sectionflags	@""
	.align	4


	//----- nvinfo : EIATTR_CUDA_API_VERSION
	.align		4
        /*0000*/ 	.byte	0x04, 0x37
        /*0002*/ 	.short	(.L_31 - .L_30)
.L_30:
        /*0004*/ 	.word	0x00000082


	//----- nvinfo : EIATTR_KPARAM_INFO
	.align		4
.L_31:
        /*0008*/ 	.byte	0x04, 0x17
        /*000a*/ 	.short	(.L_33 - .L_32)
.L_32:
        /*000c*/ 	.word	0x00000000
        /*0010*/ 	.short	0x0000
        /*0012*/ 	.short	0x0000
        /*0014*/ 	.byte	0x00, 0xf0, 0x01, 0x28


	//----- nvinfo : EIATTR_AT_ENTRY_FRAGMENTS
	.align		4
.L_33:
        /*0018*/ 	.byte	0x04, 0x4f
        /*001a*/ 	.short	(.L_35 - .L_34)


	//   ....[0]....
.L_34:
        /*001c*/ 	.word	0x00000006


	//----- nvinfo : EIATTR_RESERVED_SMEM_USED
	.align		4
.L_35:
        /*0020*/ 	.byte	0x01, 0x41
	.zero		2


	//----- nvinfo : EIATTR_SPARSE_MMA_MASK
	.align		4
        /*0024*/ 	.byte	0x03, 0x50
        /*0026*/ 	.short	0x0040


	//----- nvinfo : EIATTR_TCGEN05_1CTA_USED
	.align		4
        /*0028*/ 	.byte	0x01, 0x51
	.zero		2


	//----- nvinfo : EIATTR_MAXREG_COUNT
	.align		4
        /*002c*/ 	.byte	0x03, 0x1b
        /*002e*/ 	.short	0x00ff


	//----- nvinfo : EIATTR_NUM_BARRIERS
	.align		4
        /*0030*/ 	.byte	0x02, 0x4c
        /*0032*/ 	.byte	0x07
	.zero		1


	//----- nvinfo : EIATTR_EXTERNS
	.align		4
        /*0034*/ 	.byte	0x04, 0x0f
        /*0036*/ 	.short	(.L_37 - .L_36)


	//   ....[0]....
	.align		4
.L_36:
        /*0038*/ 	.word	index@(__assertfail)


	//----- nvinfo : EIATTR_MERCURY_ISA_VERSION
	.align		4
.L_37:
        /*003c*/ 	.byte	0x03, 0x5f
        /*003e*/ 	.short	0x0101


	//----- nvinfo : EIATTR_INT_WARP_WIDE_INSTR_OFFSETS
	.align		4
        /*0040*/ 	.byte	0x04, 0x31
        /*0042*/ 	.short	(.L_39 - .L_38)


	//   ....[0]....
.L_38:
        /*0044*/ 	.word	0x00001ae0


	//   ....[1]....
        /*0048*/ 	.word	0x000034a0


	//   ....[2]....
        /*004c*/ 	.word	0x000034c0


	//   ....[3]....
        /*0050*/ 	.word	0x000034f0


	//   ....[4]....
        /*0054*/ 	.word	0x00003df0


	//   ....[5]....
        /*0058*/ 	.word	0x00003e10


	//   ....[6]....
        /*005c*/ 	.word	0x00003eb0


	//   ....[7]....
        /*0060*/ 	.word	0x00003f50


	//   ....[8]....
        /*0064*/ 	.word	0x00004010


	//   ....[9]....
        /*0068*/ 	.word	0x00004090


	//   ....[10]....
        /*006c*/ 	.word	0x000040b0


	//   ....[11]....
        /*0070*/ 	.word	0x00004180


	//   ....[12]....
        /*0074*/ 	.word	0x00004210


	//   ....[13]....
        /*0078*/ 	.word	0x000042d0


	//   ....[14]....
        /*007c*/ 	.word	0x00004360


	//   ....[15]....
        /*0080*/ 	.word	0x00004380


	//   ....[16]....
        /*0084*/ 	.word	0x000044b0


	//   ....[17]....
        /*0088*/ 	.word	0x00004510


	//   ....[18]....
        /*008c*/ 	.word	0x000045c0


	//   ....[19]....
        /*0090*/ 	.word	0x00004710


	//   ....[20]....
        /*0094*/ 	.word	0x00004770


	//   ....[21]....
        /*0098*/ 	.word	0x00004790


	//   ....[22]....
        /*009c*/ 	.word	0x000047b0


	//   ....[23]....
        /*00a0*/ 	.word	0x000049a0


	//----- nvinfo : EIATTR_COOP_GROUP_MASK_REGIDS
	.align		4
.L_39:
        /*00a4*/ 	.byte	0x04, 0x29
        /*00a6*/ 	.short	(.L_41 - .L_40)


	//   ....[0]....
.L_40:
        /*00a8*/ 	.word	0xffffffff


	//   ....[1]....
        /*00ac*/ 	.word	0xffffffff


	//   ....[2]....
        /*00b0*/ 	.word	0xffffffff


	//   ....[3]....
        /*00b4*/ 	.word	0xffffffff


	//   ....[4]....
        /*00b8*/ 	.word	0xffffffff


	//   ....[5]....
        /*00bc*/ 	.word	0xffffffff


	//   ....[6]....
        /*00c0*/ 	.word	0xffffffff


	//   ....[7]....
        /*00c4*/ 	.word	0xffffffff


	//   ....[8]....
        /*00c8*/ 	.word	0xffffffff


	//   ....[9]....
        /*00cc*/ 	.word	0xffffffff


	//   ....[10]....
        /*00d0*/ 	.word	0xffffffff


	//   ....[11]....
        /*00d4*/ 	.word	0xffffffff


	//   ....[12]....
        /*00d8*/ 	.word	0xffffffff


	//----- nvinfo : EIATTR_COOP_GROUP_INSTR_OFFSETS
	.align		4
.L_41:
        /*00dc*/ 	.byte	0x04, 0x28
        /*00de*/ 	.short	(.L_43 - .L_42)


	//   ....[0]....
.L_42:
        /*00e0*/ 	.word	0x00000090


	//   ....[1]....
        /*00e4*/ 	.word	0x00000500


	//   ....[2]....
        /*00e8*/ 	.word	0x00000640


	//   ....[3]....
        /*00ec*/ 	.word	0x000007e0


	//   ....[4]....
        /*00f0*/ 	.word	0x000008e0


	//   ....[5]....
        /*00f4*/ 	.word	0x00000a50


	//   ....[6]....
        /*00f8*/ 	.word	0x00000bb0


	//   ....[7]....
        /*00fc*/ 	.word	0x000019d0


	//   ....[8]....
        /*0100*/ 	.word	0x00002720


	//   ....[9]....
        /*0104*/ 	.word	0x00002930


	//   ....[10]....
        /*0108*/ 	.word	0x00002960


	//   ....[11]....
        /*010c*/ 	.word	0x00003380


	//   ....[12]....
        /*0110*/ 	.word	0x000035b0


	//----- nvinfo : EIATTR_VRC_CTA_INIT_COUNT
	.align		4
.L_43:
        /*0114*/ 	.byte	0x02, 0x4a
        /*0116*/ 	.byte	0x80
	.zero		1


	//----- nvinfo : EIATTR_SYSCALL_OFFSETS
	.align		4
        /*0118*/ 	.byte	0x04, 0x46
        /*011a*/ 	.short	(.L_45 - .L_44)


	//   ....[0]....
.L_44:
        /*011c*/ 	.word	0x00005430


	//   ....[1]....
        /*0120*/ 	.word	0x00005520


	//   ....[2]....
        /*0124*/ 	.word	0x00005f70


	//   ....[3]....
        /*0128*/ 	.word	0x00006d60


	//   ....[4]....
        /*012c*/ 	.word	0x00007b30


	//   ....[5]....
        /*0130*/ 	.word	0x000088f0


	//----- nvinfo : EIATTR_MBARRIER_INSTR_OFFSETS
	.align		4
.L_45:
        /*0134*/ 	.byte	0x04, 0x39
        /*0136*/ 	.short	(.L_47 - .L_46)


	//   ....[0]....
.L_46:
        /*0138*/ 	.word	0x000005d0
        /*013c*/ 	.word	0x000000ff
        /*0140*/ 	.word	0x00000000
        /*0144*/ 	.short	0x0100
        /*0146*/ 	.byte	0x05
	.zero		1


	//   ....[1]....
        /*0148*/ 	.word	0x000005e0
        /*014c*/ 	.word	0x000000ff
        /*0150*/ 	.word	0x00000018
        /*0154*/ 	.short	0x0100
        /*0156*/ 	.byte	0x05
	.zero		1


	//   ....[2]....
        /*0158*/ 	.word	0x000005f0
        /*015c*/ 	.word	0x000000ff
        /*0160*/ 	.word	0x00000008
        /*0164*/ 	.short	0x0100
        /*0166*/ 	.byte	0x05
	.zero		1


	//   ....[3]....
        /*0168*/ 	.word	0x00000600
        /*016c*/ 	.word	0x000000ff
        /*0170*/ 	.word	0x00000020
        /*0174*/ 	.short	0x0100
        /*0176*/ 	.byte	0x05
	.zero		1


	//   ....[4]....
        /*0178*/ 	.word	0x00000610
        /*017c*/ 	.word	0x000000ff
        /*0180*/ 	.word	0x00000010
        /*0184*/ 	.short	0x0100
        /*0186*/ 	.byte	0x05
	.zero		1


	//   ....[5]....
        /*0188*/ 	.word	0x00000620
        /*018c*/ 	.word	0x000000ff
        /*0190*/ 	.word	0x00000028
        /*0194*/ 	.short	0x0100
        /*0196*/ 	.byte	0x05
	.zero		1


	//   ....[6]....
        /*0198*/ 	.word	0x00000750
        /*019c*/ 	.word	0x000000ff
        /*01a0*/ 	.word	0x00000030
        /*01a4*/ 	.short	0x0100
        /*01a6*/ 	.byte	0x06
	.zero		1


	//   ....[7]....
        /*01a8*/ 	.word	0x00000760
        /*01ac*/ 	.word	0x000000ff
        /*01b0*/ 	.word	0x00000050
        /*01b4*/ 	.short	0x0100
        /*01b6*/ 	.byte	0x06
	.zero		1


	//   ....[8]....
        /*01b8*/ 	.word	0x00000770
        /*01bc*/ 	.word	0x000000ff
        /*01c0*/ 	.word	0x00000038
        /*01c4*/ 	.short	0x0100
        /*01c6*/ 	.byte	0x06
	.zero		1


	//   ....[9]....
        /*01c8*/ 	.word	0x00000780
        /*01cc*/ 	.word	0x000000ff
        /*01d0*/ 	.word	0x00000058
        /*01d4*/ 	.short	0x0100
        /*01d6*/ 	.byte	0x06
	.zero		1


	//   ....[10]....
        /*01d8*/ 	.word	0x00000790
        /*01dc*/ 	.word	0x000000ff
        /*01e0*/ 	.word	0x00000040
        /*01e4*/ 	.short	0x0100
        /*01e6*/ 	.byte	0x06
	.zero		1


	//   ....[11]....
        /*01e8*/ 	.word	0x000007a0
        /*01ec*/ 	.word	0x000000ff
        /*01f0*/ 	.word	0x00000060
        /*01f4*/ 	.short	0x0100
        /*01f6*/ 	.byte	0x06
	.zero		1


	//   ....[12]....
        /*01f8*/ 	.word	0x000007b0
        /*01fc*/ 	.word	0x000000ff
        /*0200*/ 	.word	0x00000048
        /*0204*/ 	.short	0x0100
        /*0206*/ 	.byte	0x06
	.zero		1


	//   ....[13]....
        /*0208*/ 	.word	0x000007c0
        /*020c*/ 	.word	0x000000ff
        /*0210*/ 	.word	0x00000068
        /*0214*/ 	.short	0x0100
        /*0216*/ 	.byte	0x06
	.zero		1


	//   ....[14]....
        /*0218*/ 	.word	0x000008b0
        /*021c*/ 	.word	0x000000ff
        /*0220*/ 	.word	0x00000070
        /*0224*/ 	.short	0x0100
        /*0226*/ 	.byte	0x05
	.zero		1


	//   ....[15]....
        /*0228*/ 	.word	0x000008c0
        /*022c*/ 	.word	0x000000ff
        /*0230*/ 	.word	0x00000078
        /*0234*/ 	.short	0x0100
        /*0236*/ 	.byte	0x05
	.zero		1


	//   ....[16]....
        /*0238*/ 	.word	0x00000a00
        /*023c*/ 	.word	0x000000ff
        /*0240*/ 	.word	0x00000080
        /*0244*/ 	.short	0x0100
        /*0246*/ 	.byte	0x05
	.zero		1


	//   ....[17]....
        /*0248*/ 	.word	0x00000a10
        /*024c*/ 	.word	0x000000ff
        /*0250*/ 	.word	0x00000090
        /*0254*/ 	.short	0x0100
        /*0256*/ 	.byte	0x05
	.zero		1


	//   ....[18]....
        /*0258*/ 	.word	0x00000a20
        /*025c*/ 	.word	0x000000ff
        /*0260*/ 	.word	0x00000088
        /*0264*/ 	.short	0x0100
        /*0266*/ 	.byte	0x05
	.zero		1


	//   ....[19]....
        /*0268*/ 	.word	0x00000a30
        /*026c*/ 	.word	0x000000ff
        /*0270*/ 	.word	0x00000098
        /*0274*/ 	.short	0x0100
        /*0276*/ 	.byte	0x05
	.zero		1


	//   ....[20]....
        /*0278*/ 	.word	0x00000b60
        /*027c*/ 	.word	0x000000ff
        /*0280*/ 	.word	0x000000a0
        /*0284*/ 	.short	0x0100
        /*0286*/ 	.byte	0x06
	.zero		1


	//   ....[21]....
        /*0288*/ 	.word	0x00000b70
        /*028c*/ 	.word	0x000000ff
        /*0290*/ 	.word	0x000000b0
        /*0294*/ 	.short	0x0100
        /*0296*/ 	.byte	0x06
	.zero		1


	//   ....[22]....
        /*0298*/ 	.word	0x00000b80
        /*029c*/ 	.word	0x000000ff
        /*02a0*/ 	.word	0x000000a8
        /*02a4*/ 	.short	0x0100
        /*02a6*/ 	.byte	0x06
	.zero		1


	//   ....[23]....
        /*02a8*/ 	.word	0x00000b90
        /*02ac*/ 	.word	0x000000ff
        /*02b0*/ 	.word	0x000000b8
        /*02b4*/ 	.short	0x0100
        /*02b6*/ 	.byte	0x06
	.zero		1


	//   ....[24]....
        /*02b8*/ 	.word	0x00000c90
        /*02bc*/ 	.word	0x000000ff
        /*02c0*/ 	.word	0x000000c0
        /*02c4*/ 	.short	0x0100
        /*02c6*/ 	.byte	0x05
	.zero		1


	//   ....[25]....
        /*02c8*/ 	.word	0x00000ca0
        /*02cc*/ 	.word	0x000000ff
        /*02d0*/ 	.word	0x000000d0
        /*02d4*/ 	.short	0x0100
        /*02d6*/ 	.byte	0x05
	.zero		1


	//   ....[26]....
        /*02d8*/ 	.word	0x00000cb0
        /*02dc*/ 	.word	0x000000ff
        /*02e0*/ 	.word	0x000000c8
        /*02e4*/ 	.short	0x0100
        /*02e6*/ 	.byte	0x05
	.zero		1


	//   ....[27]....
        /*02e8*/ 	.word	0x00000cc0
        /*02ec*/ 	.word	0x000000ff
        /*02f0*/ 	.word	0x000000d8
        /*02f4*/ 	.short	0x0100
        /*02f6*/ 	.byte	0x05
	.zero		1


	//   ....[28]....
        /*02f8*/ 	.word	0x00001560
        /*02fc*/ 	.word	0x00000004
        /*0300*/ 	.word	0x000000d0
        /*0304*/ 	.short	0x010a
        /*0306*/ 	.byte	0xff
	.zero		1


	//   ....[29]....
        /*0308*/ 	.word	0x00001580
        /*030c*/ 	.word	0x00000004
        /*0310*/ 	.word	0x000000c0
        /*0314*/ 	.short	0x0101
        /*0316*/ 	.byte	0xff
	.zero		1


	//   ....[30]....
        /*0318*/ 	.word	0x00001600
        /*031c*/ 	.word	0x000000ff
        /*0320*/ 	.word	0x00000018
        /*0324*/ 	.short	0x010a
        /*0326*/ 	.byte	0x08
	.zero		1


	//   ....[31]....
        /*0328*/ 	.word	0x00001740
        /*032c*/ 	.word	0x000000ff
        /*0330*/ 	.word	0x00000018
        /*0334*/ 	.short	0x010a
        /*0336*/ 	.byte	0x21
	.zero		1


	//   ....[32]....
        /*0338*/ 	.word	0x00001850
        /*033c*/ 	.word	0x000000ff
        /*0340*/ 	.word	0x00000018
        /*0344*/ 	.short	0x010a
        /*0346*/ 	.byte	0x08
	.zero		1


	//   ....[33]....
        /*0348*/ 	.word	0x000019b0
        /*034c*/ 	.word	0x000000ff
        /*0350*/ 	.word	0x00000078
        /*0354*/ 	.short	0x0101
        /*0356*/ 	.byte	0x05
	.zero		1


	//   ....[34]....
        /*0358*/ 	.word	0x000019e0
        /*035c*/ 	.word	0x00000008
        /*0360*/ 	.word	0x00000080
        /*0364*/ 	.short	0x010a
        /*0366*/ 	.byte	0xff
	.zero		1


	//   ....[35]....
        /*0368*/ 	.word	0x00001ab0
        /*036c*/ 	.word	0x00000008
        /*0370*/ 	.word	0x00000000
        /*0374*/ 	.short	0x0101
        /*0376*/ 	.byte	0xff
	.zero		1


	//   ....[36]....
        /*0378*/ 	.word	0x00002020
        /*037c*/ 	.word	0x000000ff
        /*0380*/ 	.word	0x00000000
        /*0384*/ 	.short	0x010a
        /*0386*/ 	.byte	0x04
	.zero		1


	//   ....[37]....
        /*0388*/ 	.word	0x000020b0
        /*038c*/ 	.word	0x000000ff
        /*0390*/ 	.word	0x00000000
        /*0394*/ 	.short	0x010a
        /*0396*/ 	.byte	0x04
	.zero		1


	//   ....[38]....
        /*0398*/ 	.word	0x00002150
        /*039c*/ 	.word	0x00000000
        /*03a0*/ 	.word	0x00000000
        /*03a4*/ 	.short	0x010a
        /*03a6*/ 	.byte	0xff
	.zero		1


	//   ....[39]....
        /*03a8*/ 	.word	0x00002270
        /*03ac*/ 	.word	0x00000002
        /*03b0*/ 	.word	0x000000c0
        /*03b4*/ 	.short	0x010a
        /*03b6*/ 	.byte	0xff
	.zero		1


	//   ....[40]....
        /*03b8*/ 	.word	0x000022d0
        /*03bc*/ 	.word	0x00000004
        /*03c0*/ 	.word	0x00000000
        /*03c4*/ 	.short	0x0101
        /*03c6*/ 	.byte	0xff
	.zero		1


	//   ....[41]....
        /*03c8*/ 	.word	0x000022f0
        /*03cc*/ 	.word	0x000000ff
        /*03d0*/ 	.word	0x00000090
        /*03d4*/ 	.short	0x010a
        /*03d6*/ 	.byte	0x05
	.zero		1


	//   ....[42]....
        /*03d8*/ 	.word	0x00002410
        /*03dc*/ 	.word	0x00000002
        /*03e0*/ 	.word	0x00000080
        /*03e4*/ 	.short	0x010a
        /*03e6*/ 	.byte	0xff
	.zero		1


	//   ....[43]....
        /*03e8*/ 	.word	0x00002520
        /*03ec*/ 	.word	0x00000002
        /*03f0*/ 	.word	0x00000000
        /*03f4*/ 	.short	0x0101
        /*03f6*/ 	.byte	0xff
	.zero		1


	//   ....[44]....
        /*03f8*/ 	.word	0x000025b0
        /*03fc*/ 	.word	0x000000ff
        /*0400*/ 	.word	0x00000090
        /*0404*/ 	.short	0x0106
        /*0406*/ 	.byte	0x05
	.zero		1


	//   ....[45]....
        /*0408*/ 	.word	0x000025d0
        /*040c*/ 	.word	0x000000ff
        /*0410*/ 	.word	0x00000090
        /*0414*/ 	.short	0x010a
        /*0416*/ 	.byte	0x05
	.zero		1


	//   ....[46]....
        /*0418*/ 	.word	0x00002660
        /*041c*/ 	.word	0x000000ff
        /*0420*/ 	.word	0x00000090
        /*0424*/ 	.short	0x0106
        /*0426*/ 	.byte	0x04
	.zero		1


	//   ....[47]....
        /*0428*/ 	.word	0x000026a0
        /*042c*/ 	.word	0x00000000
        /*0430*/ 	.word	0x00000090
        /*0434*/ 	.short	0x010a
        /*0436*/ 	.byte	0xff
	.zero		1


	//   ....[48]....
        /*0438*/ 	.word	0x00002cb0
        /*043c*/ 	.word	0x00000000
        /*0440*/ 	.word	0x00000080
        /*0444*/ 	.short	0x010a
        /*0446*/ 	.byte	0xff
	.zero		1


	//   ....[49]....
        /*0448*/ 	.word	0x00002dc0
        /*044c*/ 	.word	0x00000003
        /*0450*/ 	.word	0x00000000
        /*0454*/ 	.short	0x0101
        /*0456*/ 	.byte	0xff
	.zero		1


	//   ....[50]....
        /*0458*/ 	.word	0x00002dd0
        /*045c*/ 	.word	0x000000ff
        /*0460*/ 	.word	0x00000000
        /*0464*/ 	.short	0x010a
        /*0466*/ 	.byte	0x05
	.zero		1


	//   ....[51]....
        /*0468*/ 	.word	0x00002df0
        /*046c*/ 	.word	0x000000ff
        /*0470*/ 	.word	0x000000b0
        /*0474*/ 	.short	0x010a
        /*0476*/ 	.byte	0x06
	.zero		1


	//   ....[52]....
        /*0478*/ 	.word	0x00002ec0
        /*047c*/ 	.word	0x000000ff
        /*0480*/ 	.word	0x00000000
        /*0484*/ 	.short	0x010a
        /*0486*/ 	.byte	0x05
	.zero		1


	//   ....[53]....
        /*0488*/ 	.word	0x00002ff0
        /*048c*/ 	.word	0x000000ff
        /*0490*/ 	.word	0x00000000
        /*0494*/ 	.short	0x010a
        /*0496*/ 	.byte	0x1c
	.zero		1


	//   ....[54]....
        /*0498*/ 	.word	0x000032d0
        /*049c*/ 	.word	0x000000ff
        /*04a0*/ 	.word	0x00000000
        /*04a4*/ 	.short	0x010a
        /*04a6*/ 	.byte	0x06
	.zero		1


	//   ....[55]....
        /*04a8*/ 	.word	0x00003360
        /*04ac*/ 	.word	0x000000ff
        /*04b0*/ 	.word	0x00000000
        /*04b4*/ 	.short	0x010a
        /*04b6*/ 	.byte	0x07
	.zero		1


	//   ....[56]....
        /*04b8*/ 	.word	0x000037a0
        /*04bc*/ 	.word	0x00000000
        /*04c0*/ 	.word	0x00000080
        /*04c4*/ 	.short	0x010a
        /*04c6*/ 	.byte	0xff
	.zero		1


	//   ....[57]....
        /*04c8*/ 	.word	0x00003860
        /*04cc*/ 	.word	0x00000000
        /*04d0*/ 	.word	0x00000000
        /*04d4*/ 	.short	0x0101
        /*04d6*/ 	.byte	0xff
	.zero		1


	//   ....[58]....
        /*04d8*/ 	.word	0x00003b80
        /*04dc*/ 	.word	0x000000ff
        /*04e0*/ 	.word	0x00000078
        /*04e4*/ 	.short	0x010a
        /*04e6*/ 	.byte	0x04
	.zero		1


	//   ....[59]....
        /*04e8*/ 	.word	0x00003d70
        /*04ec*/ 	.word	0x000000ff
        /*04f0*/ 	.word	0x00000050
        /*04f4*/ 	.short	0x010a
        /*04f6*/ 	.byte	0x04
	.zero		1


	//   ....[60]....
        /*04f8*/ 	.word	0x00004040
        /*04fc*/ 	.word	0x000000ff
        /*0500*/ 	.word	0x00000030
        /*0504*/ 	.short	0x010b
        /*0506*/ 	.byte	0x04
	.zero		1


	//   ....[61]....
        /*0508*/ 	.word	0x00004050
        /*050c*/ 	.word	0x000000ff
        /*0510*/ 	.word	0x00000000
        /*0514*/ 	.short	0x0101
        /*0516*/ 	.byte	0x07
	.zero		1


	//   ....[62]....
        /*0518*/ 	.word	0x00004060
        /*051c*/ 	.word	0x000000ff
        /*0520*/ 	.word	0x00000058
        /*0524*/ 	.short	0x010a
        /*0526*/ 	.byte	0x04
	.zero		1


	//   ....[63]....
        /*0528*/ 	.word	0x00004300
        /*052c*/ 	.word	0x000000ff
        /*0530*/ 	.word	0x00000038
        /*0534*/ 	.short	0x010b
        /*0536*/ 	.byte	0x04
	.zero		1


	//   ....[64]....
        /*0538*/ 	.word	0x00004310
        /*053c*/ 	.word	0x000000ff
        /*0540*/ 	.word	0x00000000
        /*0544*/ 	.short	0x0101
        /*0546*/ 	.byte	0x07
	.zero		1


	//   ....[65]....
        /*0548*/ 	.word	0x00004320
        /*054c*/ 	.word	0x000000ff
        /*0550*/ 	.word	0x00000060
        /*0554*/ 	.short	0x010a
        /*0556*/ 	.byte	0x04
	.zero		1


	//   ....[66]....
        /*0558*/ 	.word	0x00004670
        /*055c*/ 	.word	0x000000ff
        /*0560*/ 	.word	0x00000040
        /*0564*/ 	.short	0x010b
        /*0566*/ 	.byte	0x04
	.zero		1


	//   ....[67]....
        /*0568*/ 	.word	0x000046d0
        /*056c*/ 	.word	0x000000ff
        /*0570*/ 	.word	0x00000000
        /*0574*/ 	.short	0x0101
        /*0576*/ 	.byte	0x07
	.zero		1


	//   ....[68]....
        /*0578*/ 	.word	0x000046e0
        /*057c*/ 	.word	0x000000ff
        /*0580*/ 	.word	0x00000068
        /*0584*/ 	.short	0x010a
        /*0586*/ 	.byte	0x04
	.zero		1


	//   ....[69]....
        /*0588*/ 	.word	0x000049d0
        /*058c*/ 	.word	0x000000ff
        /*0590*/ 	.word	0x00000048
        /*0594*/ 	.short	0x010b
        /*0596*/ 	.byte	0x04
	.zero		1


	//   ....[70]....
        /*0598*/ 	.word	0x00004a00
        /*059c*/ 	.word	0x000000ff
        /*05a0*/ 	.word	0x00000000
        /*05a4*/ 	.short	0x0101
        /*05a6*/ 	.byte	0x05
	.zero		1


	//   ....[71]....
        /*05a8*/ 	.word	0x00004a50
        /*05ac*/ 	.word	0x000000ff
        /*05b0*/ 	.word	0x00000050
        /*05b4*/ 	.short	0x010a
        /*05b6*/ 	.byte	0x04
	.zero		1


	//   ....[72]....
        /*05b8*/ 	.word	0x00004a70
        /*05bc*/ 	.word	0x000000ff
        /*05c0*/ 	.word	0x00000058
        /*05c4*/ 	.short	0x010a
        /*05c6*/ 	.byte	0x04
	.zero		1


	//   ....[73]....
        /*05c8*/ 	.word	0x00004a90
        /*05cc*/ 	.word	0x000000ff
        /*05d0*/ 	.word	0x00000060
        /*05d4*/ 	.short	0x010a
        /*05d6*/ 	.byte	0x04
	.zero		1


	//   ....[74]....
        /*05d8*/ 	.word	0x00004ad0
        /*05dc*/ 	.word	0x00000000
        /*05e0*/ 	.word	0x00000068
        /*05e4*/ 	.short	0x010a
        /*05e6*/ 	.byte	0xff
	.zero		1


	//   ....[75]....
        /*05e8*/ 	.word	0x00004e00
        /*05ec*/ 	.word	0x00000000
        /*05f0*/ 	.word	0x00000080
        /*05f4*/ 	.short	0x010a
        /*05f6*/ 	.byte	0xff
	.zero		1


	//   ....[76]....
        /*05f8*/ 	.word	0x00004f10
        /*05fc*/ 	.word	0x00000000
        /*0600*/ 	.word	0x00000000
        /*0604*/ 	.short	0x0101
        /*0606*/ 	.byte	0xff
	.zero		1


	//   ....[77]....
        /*0608*/ 	.word	0x000059b0
        /*060c*/ 	.word	0x000000ff
        /*0610*/ 	.word	0x00000030
        /*0614*/ 	.short	0x010a
        /*0616*/ 	.byte	0x30
	.zero		1


	//   ....[78]....
        /*0618*/ 	.word	0x00005a30
        /*061c*/ 	.word	0x0000006e
        /*0620*/ 	.word	0x000000a0
        /*0624*/ 	.short	0x010a
        /*0626*/ 	.byte	0xff
	.zero		1


	//   ....[79]....
        /*0628*/ 	.word	0x00005ba0
        /*062c*/ 	.word	0x000000ff
        /*0630*/ 	.word	0x00000030
        /*0634*/ 	.short	0x010a
        /*0636*/ 	.byte	0x30
	.zero		1


	//   ....[80]....
        /*0638*/ 	.word	0x00005e50
        /*063c*/ 	.word	0x0000006e
        /*0640*/ 	.word	0x000000a0
        /*0644*/ 	.short	0x010a
        /*0646*/ 	.byte	0xff
	.zero		1


	//   ....[81]....
        /*0648*/ 	.word	0x000068c0
        /*064c*/ 	.word	0x00000000
        /*0650*/ 	.word	0x00000000
        /*0654*/ 	.short	0x0101
        /*0656*/ 	.byte	0xff
	.zero		1


	//   ....[82]....
        /*0658*/ 	.word	0x000068d0
        /*065c*/ 	.word	0x00000003
        /*0660*/ 	.word	0x00000030
        /*0664*/ 	.short	0x010a
        /*0666*/ 	.byte	0xff
	.zero		1


	//   ....[83]....
        /*0668*/ 	.word	0x00006990
        /*066c*/ 	.word	0x00000003
        /*0670*/ 	.word	0x00000030
        /*0674*/ 	.short	0x010a
        /*0676*/ 	.byte	0xff
	.zero		1


	//   ....[84]....
        /*0678*/ 	.word	0x00007690
        /*067c*/ 	.word	0x00000000
        /*0680*/ 	.word	0x00000000
        /*0684*/ 	.short	0x0101
        /*0686*/ 	.byte	0xff
	.zero		1


	//   ....[85]....
        /*0688*/ 	.word	0x000076b0
        /*068c*/ 	.word	0x00000003
        /*0690*/ 	.word	0x00000030
        /*0694*/ 	.short	0x010a
        /*0696*/ 	.byte	0xff
	.zero		1


	//   ....[86]....
        /*0698*/ 	.word	0x00007760
        /*069c*/ 	.word	0x00000003
        /*06a0*/ 	.word	0x00000030
        /*06a4*/ 	.short	0x010a
        /*06a6*/ 	.byte	0xff
	.zero		1


	//   ....[87]....
        /*06a8*/ 	.word	0x00008460
        /*06ac*/ 	.word	0x00000000
        /*06b0*/ 	.word	0x00000000
        /*06b4*/ 	.short	0x0101
        /*06b6*/ 	.byte	0xff
	.zero		1


	//   ....[88]....
        /*06b8*/ 	.word	0x00008480
        /*06bc*/ 	.word	0x00000072
        /*06c0*/ 	.word	0x00000030
        /*06c4*/ 	.short	0x010a
        /*06c6*/ 	.byte	0xff
	.zero		1


	//   ....[89]....
        /*06c8*/ 	.word	0x00008530
        /*06cc*/ 	.word	0x00000072
        /*06d0*/ 	.word	0x00000030
        /*06d4*/ 	.short	0x010a
        /*06d6*/ 	.byte	0xff
	.zero		1


	//   ....[90]....
        /*06d8*/ 	.word	0x00008990
        /*06dc*/ 	.word	0x000000ff
        /*06e0*/ 	.word	0x00000000
        /*06e4*/ 	.short	0x0101
        /*06e6*/ 	.byte	0x05
	.zero		1


	//   ....[91]....
        /*06e8*/ 	.word	0x00009280
        /*06ec*/ 	.word	0x00000003
        /*06f0*/ 	.word	0x00000000
        /*06f4*/ 	.short	0x0101
        /*06f6*/ 	.byte	0xff
	.zero		1


	//   ....[92]....
        /*06f8*/ 	.word	0x00009500
        /*06fc*/ 	.word	0x000000ff
        /*0700*/ 	.word	0x00000000
        /*0704*/ 	.short	0x0101
        /*0706*/ 	.byte	0x04
	.zero		1


	//   ....[93]....
        /*0708*/ 	.word	0x00009520
        /*070c*/ 	.word	0x00000004
        /*0710*/ 	.word	0x000000d0
        /*0714*/ 	.short	0x010a
        /*0716*/ 	.byte	0xff
	.zero		1


	//   ....[94]....
        /*0718*/ 	.word	0x00009580
        /*071c*/ 	.word	0x00000004
        /*0720*/ 	.word	0x00000018
        /*0724*/ 	.short	0x010a
        /*0726*/ 	.byte	0xff
	.zero		1


	//   ....[95]....
        /*0728*/ 	.word	0x000095d0
        /*072c*/ 	.word	0x00000008
        /*0730*/ 	.word	0x00000080
        /*0734*/ 	.short	0x010a
        /*0736*/ 	.byte	0xff
	.zero		1


	//   ....[96]....
        /*0738*/ 	.word	0x00009630
        /*073c*/ 	.word	0x00000000
        /*0740*/ 	.word	0x00000000
        /*0744*/ 	.short	0x010a
        /*0746*/ 	.byte	0xff
	.zero		1


	//   ....[97]....
        /*0748*/ 	.word	0x00009690
        /*074c*/ 	.word	0x00000000
        /*0750*/ 	.word	0x00000000
        /*0754*/ 	.short	0x010a
        /*0756*/ 	.byte	0xff
	.zero		1


	//   ....[98]....
        /*0758*/ 	.word	0x000096e0
        /*075c*/ 	.word	0x00000002
        /*0760*/ 	.word	0x000000c0
        /*0764*/ 	.short	0x010a
        /*0766*/ 	.byte	0xff
	.zero		1


	//   ....[99]....
        /*0768*/ 	.word	0x00009740
        /*076c*/ 	.word	0x00000002
        /*0770*/ 	.word	0x00000090
        /*0774*/ 	.short	0x010a
        /*0776*/ 	.byte	0xff
	.zero		1


	//   ....[100]....
        /*0778*/ 	.word	0x00009790
        /*077c*/ 	.word	0x00000002
        /*0780*/ 	.word	0x00000080
        /*0784*/ 	.short	0x010a
        /*0786*/ 	.byte	0xff
	.zero		1


	//   ....[101]....
        /*0788*/ 	.word	0x000097f0
        /*078c*/ 	.word	0x00000000
        /*0790*/ 	.word	0x00000090
        /*0794*/ 	.short	0x010a
        /*0796*/ 	.byte	0xff
	.zero		1


	//   ....[102]....
        /*0798*/ 	.word	0x00009840
        /*079c*/ 	.word	0x00000000
        /*07a0*/ 	.word	0x00000080
        /*07a4*/ 	.short	0x010a
        /*07a6*/ 	.byte	0xff
	.zero		1


	//   ....[103]....
        /*07a8*/ 	.word	0x000098a0
        /*07ac*/ 	.word	0x00000003
        /*07b0*/ 	.word	0x000000b0
        /*07b4*/ 	.short	0x010a
        /*07b6*/ 	.byte	0xff
	.zero		1


	//   ....[104]....
        /*07b8*/ 	.word	0x00009900
        /*07bc*/ 	.word	0x00000000
        /*07c0*/ 	.word	0x00000000
        /*07c4*/ 	.short	0x010a
        /*07c6*/ 	.byte	0xff
	.zero		1


	//   ....[105]....
        /*07c8*/ 	.word	0x00009960
        /*07cc*/ 	.word	0x00000000
        /*07d0*/ 	.word	0x00000000
        /*07d4*/ 	.short	0x010a
        /*07d6*/ 	.byte	0xff
	.zero		1


	//   ....[106]....
        /*07d8*/ 	.word	0x000099c0
        /*07dc*/ 	.word	0x00000000
        /*07e0*/ 	.word	0x00000000
        /*07e4*/ 	.short	0x010a
        /*07e6*/ 	.byte	0xff
	.zero		1


	//   ....[107]....
        /*07e8*/ 	.word	0x00009a10
        /*07ec*/ 	.word	0x00000000
        /*07f0*/ 	.word	0x00000080
        /*07f4*/ 	.short	0x010a
        /*07f6*/ 	.byte	0xff
	.zero		1


	//   ....[108]....
        /*07f8*/ 	.word	0x00009a70
        /*07fc*/ 	.word	0x00000000
        /*0800*/ 	.word	0x00000078
        /*0804*/ 	.short	0x010a
        /*0806*/ 	.byte	0xff
	.zero		1


	//   ....[109]....
        /*0808*/ 	.word	0x00009ad0
        /*080c*/ 	.word	0x00000000
        /*0810*/ 	.word	0x00000050
        /*0814*/ 	.short	0x010a
        /*0816*/ 	.byte	0xff
	.zero		1


	//   ....[110]....
        /*0818*/ 	.word	0x00009b30
        /*081c*/ 	.word	0x00000000
        /*0820*/ 	.word	0x00000058
        /*0824*/ 	.short	0x010a
        /*0826*/ 	.byte	0xff
	.zero		1


	//   ....[111]....
        /*0828*/ 	.word	0x00009b90
        /*082c*/ 	.word	0x00000000
        /*0830*/ 	.word	0x00000060
        /*0834*/ 	.short	0x010a
        /*0836*/ 	.byte	0xff
	.zero		1


	//   ....[112]....
        /*0838*/ 	.word	0x00009bf0
        /*083c*/ 	.word	0x00000000
        /*0840*/ 	.word	0x00000068
        /*0844*/ 	.short	0x010a
        /*0846*/ 	.byte	0xff
	.zero		1


	//   ....[113]....
        /*0848*/ 	.word	0x00009c50
        /*084c*/ 	.word	0x00000000
        /*0850*/ 	.word	0x00000050
        /*0854*/ 	.short	0x010a
        /*0856*/ 	.byte	0xff
	.zero		1


	//   ....[114]....
        /*0858*/ 	.word	0x00009cb0
        /*085c*/ 	.word	0x00000000
        /*0860*/ 	.word	0x00000058
        /*0864*/ 	.short	0x010a
        /*0866*/ 	.byte	0xff
	.zero		1


	//   ....[115]....
        /*0868*/ 	.word	0x00009d10
        /*086c*/ 	.word	0x00000000
        /*0870*/ 	.word	0x00000060
        /*0874*/ 	.short	0x010a
        /*0876*/ 	.byte	0xff
	.zero		1


	//   ....[116]....
        /*0878*/ 	.word	0x00009d60
        /*087c*/ 	.word	0x00000000
        /*0880*/ 	.word	0x00000080
        /*0884*/ 	.short	0x010a
        /*0886*/ 	.byte	0xff
	.zero		1


	//   ....[117]....
        /*0888*/ 	.word	0x00009dc0
        /*088c*/ 	.word	0x00000000
        /*0890*/ 	.word	0x00000030
        /*0894*/ 	.short	0x010a
        /*0896*/ 	.byte	0xff
	.zero		1


	//   ....[118]....
        /*0898*/ 	.word	0x00009e10
        /*089c*/ 	.word	0x0000006e
        /*08a0*/ 	.word	0x000000a0
        /*08a4*/ 	.short	0x010a
        /*08a6*/ 	.byte	0xff
	.zero		1


	//   ....[119]....
        /*08a8*/ 	.word	0x00009e60
        /*08ac*/ 	.word	0x00000003
        /*08b0*/ 	.word	0x00000030
        /*08b4*/ 	.short	0x010a
        /*08b6*/ 	.byte	0xff
	.zero		1


	//   ....[120]....
        /*08b8*/ 	.word	0x00009eb0
        /*08bc*/ 	.word	0x00000003
        /*08c0*/ 	.word	0x00000030
        /*08c4*/ 	.short	0x010a
        /*08c6*/ 	.byte	0xff
	.zero		1


	//   ....[121]....
        /*08c8*/ 	.word	0x00009f00
        /*08cc*/ 	.word	0x00000072
        /*08d0*/ 	.word	0x00000030
        /*08d4*/ 	.short	0x010a
        /*08d6*/ 	.byte	0xff
	.zero		1


	//----- nvinfo : EIATTR_NUM_MBARRIERS
	.align		4
.L_47:
        /*08d8*/ 	.byte	0x03, 0x38
        /*08da*/ 	.short	0x001c


	//----- nvinfo : EIATTR_EXIT_INSTR_OFFSETS
	.align		4
        /*08dc*/ 	.byte	0x04, 0x1c
        /*08de*/ 	.short	(.L_49 - .L_48)


	//   ....[0]....
.L_48:
        /*08e0*/ 	.word	0x00002180


	//   ....[1]....
        /*08e4*/ 	.word	0x00002670


	//   ....[2]....
        /*08e8*/ 	.word	0x000026d0


	//   ....[3]....
        /*08ec*/ 	.word	0x000035c0


	//   ....[4]....
        /*08f0*/ 	.word	0x00004b00


	//   ....[5]....
        /*08f4*/ 	.word	0x00004b40


	//   ....[6]....
        /*08f8*/ 	.word	0x000093f0


	//   ....[7]....
        /*08fc*/ 	.word	0x00009470


	//   ....[8]....
        /*0900*/ 	.word	0x000094a0


	//   ....[9]....
        /*0904*/ 	.word	0x00009510


	//----- nvinfo : EIATTR_MAX_THREADS
	.align		4
.L_49:
        /*0908*/ 	.byte	0x04, 0x05
        /*090a*/ 	.short	(.L_51 - .L_50)
.L_50:
        /*090c*/ 	.word	0x00000100
        /*0910*/ 	.word	0x00000001
        /*0914*/ 	.word	0x00000001


	//----- nvinfo : EIATTR_CRS_STACK_SIZE
	.align		4
.L_51:
        /*0918*/ 	.byte	0x04, 0x1e
        /*091a*/ 	.short	(.L_53 - .L_52)
.L_52:
        /*091c*/ 	.word	0x00000000


	//----- nvinfo : EIATTR_CBANK_PARAM_SIZE
	.align		4
.L_53:
        /*0920*/ 	.byte	0x03, 0x19
        /*0922*/ 	.short	0x0a00


	//----- nvinfo : EIATTR_PARAM_CBANK
	.align		4
        /*0924*/ 	.byte	0x04, 0x0a
        /*0926*/ 	.short	(.L_55 - .L_54)
	.align		4
.L_54:
        /*0928*/ 	.word	index@(.nv.constant0._ZN7cutlass13device_kernelINS_4gemm6kernel13GemmUniversalIN4cute5tupleIJiiiiEEENS1_10collective13CollectiveMmaINS1_41MainloopSm100TmaUmmaWarpSpecializedSparseILi3ELi2ELi2ENS5_IJNS4_1CILi1EEESB_SB_EEEEENS5_IJNSA_ILi128EEESE_SE_EEENS_6half_tENS5_IJNS4_6LayoutINS5_IJiNS5_IJNSA_ILi2EEEiEEEiEEENS5_IJlNS5_IJSB_SI_EEElEEEEENSH_INS5_IJNS5_IJNS5_IJNSA_ILi8EEESI_SO_EEEiEEENS5_IJNS5_IJNSA_ILi16EEESI_NSA_ILi4EEEEEEiEEEiEEENS5_IJNS5_IJNS5_IJSE_SR_NSA_ILi2048EEEEEENSA_ILi16384EEEEEENS5_IJNS5_IJSB_NSA_ILi1024EEENSA_ILi32EEEEEElEEElEEEEEEEESG_NS5_IJlSB_lEEENS4_8TiledMMAINS4_8MMA_AtomIJNS4_27SM100_MMA_F16BF16_SS_SPARSEISG_SG_fLi128ELi128ELNS4_4UMMA5MajorE0ELS1C_0ELNS1B_7ScaleInE0ELS1D_0EEEEEENSH_ISC_NS5_IJNSA_ILi0EEES1G_S1G_EEEEENS5_IJNS4_10UnderscoreES1J_S1J_EEEEENS4_13SM90_TMA_LOADENS4_14ComposedLayoutINS4_7SwizzleILi3ELi4ELi3EEENS4_25smem_sparse_ptr_flag_bitsILi2ELi16EEENSH_INS5_IJNS5_IJSB_SO_EEENS5_IJSI_NSA_ILi64EEEEEEEEENS5_IJNS5_IJS1G_SE_EEESL_EEEEEEEvNS4_8identityES1M_NS1N_IS1P_NS4_18smem_ptr_flag_bitsILi16EEENSH_INS5_IJSO_S1T_EEENS5_IJS1T_SB_EEEEEEEvS20_EENS_8epilogue10collective18CollectiveEpilogueINS28_23Sm100TmaWarpSpecializedILi4ELi2ELi32ELb1ELb0EEEJSF_NS5_IJNSH_ISE_SB_EENSH_IS11_SB_EEEEEfNS5_IJSB_llEEEfS2G_NS28_6fusion15FusionCallbacksIS2C_NS2H_17LinearCombinationIffffLNS_15FloatRoundStyleE2EEESF_S2F_JEEENS4_5SM1004TMEM4LOAD26SM100_TMEM_LOAD_32dp32b32xES1M_NS1N_INS1O_ILi2ELi5ELi2EEENS21_ILi32EEENSH_INS5_IJS11_SS_EEENS5_IJSB_S11_EEEEEEENS4_39AutoVectorizingCopyWithAssumedAlignmentILi128EEENS4_14SM90_TMA_STOREES2W_S2Y_S2Y_EEEvvEEEEvNT_6ParamsE)
        /*092c*/ 	.short	0x0380
        /*092e*/ 	.short	0x0a00


	//----- nvinfo : EIATTR_SW_WAR
	.align		4
.L_55:
        /*0930*/ 	.byte	0x04, 0x36
        /*0932*/ 	.short	(.L_57 - .L_56)
.L_56:
        /*0934*/ 	.word	0x00000008
.L_57:


//--------------------- .nv.callgraph             --------------------------
	.section	.nv.callgraph,"",@"SHT_CUDA_CALLGRAPH"
	.align	4
	.sectionentsize	8
	.align		4
        /*0000*/ 	.word	0x00000000
	.align		4
        /*0004*/ 	.word	0xffffffff
	.align		4
        /*0008*/ 	.word	index@(_ZN7cutlass13device_kernelINS_4gemm6kernel13GemmUniversalIN4cute5tupleIJiiiiEEENS1_10collective13CollectiveMmaINS1_41MainloopSm100TmaUmmaWarpSpecializedSparseILi3ELi2ELi2ENS5_IJNS4_1CILi1EEESB_SB_EEEEENS5_IJNSA_ILi128EEESE_SE_EEENS_6half_tENS5_IJNS4_6LayoutINS5_IJiNS5_IJNSA_ILi2EEEiEEEiEEENS5_IJlNS5_IJSB_SI_EEElEEEEENSH_INS5_IJNS5_IJNS5_IJNSA_ILi8EEESI_SO_EEEiEEENS5_IJNS5_IJNSA_ILi16EEESI_NSA_ILi4EEEEEEiEEEiEEENS5_IJNS5_IJNS5_IJSE_SR_NSA_ILi2048EEEEEENSA_ILi16384EEEEEENS5_IJNS5_IJSB_NSA_ILi1024EEENSA_ILi32EEEEEElEEElEEEEEEEESG_NS5_IJlSB_lEEENS4_8TiledMMAINS4_8MMA_AtomIJNS4_27SM100_MMA_F16BF16_SS_SPARSEISG_SG_fLi128ELi128ELNS4_4UMMA5MajorE0ELS1C_0ELNS1B_7ScaleInE0ELS1D_0EEEEEENSH_ISC_NS5_IJNSA_ILi0EEES1G_S1G_EEEEENS5_IJNS4_10UnderscoreES1J_S1J_EEEEENS4_13SM90_TMA_LOADENS4_14ComposedLayoutINS4_7SwizzleILi3ELi4ELi3EEENS4_25smem_sparse_ptr_flag_bitsILi2ELi16EEENSH_INS5_IJNS5_IJSB_SO_EEENS5_IJSI_NSA_ILi64EEEEEEEEENS5_IJNS5_IJS1G_SE_EEESL_EEEEEEEvNS4_8identityES1M_NS1N_IS1P_NS4_18smem_ptr_flag_bitsILi16EEENSH_INS5_IJSO_S1T_EEENS5_IJS1T_SB_EEEEEEEvS20_EENS_8epilogue10collective18CollectiveEpilogueINS28_23Sm100TmaWarpSpecializedILi4ELi2ELi32ELb1ELb0EEEJSF_NS5_IJNSH_ISE_SB_EENSH_IS11_SB_EEEEEfNS5_IJSB_llEEEfS2G_NS28_6fusion15FusionCallbacksIS2C_NS2H_17LinearCombinationIffffLNS_15FloatRoundStyleE2EEESF_S2F_JEEENS4_5SM1004TMEM4LOAD26SM100_TMEM_LOAD_32dp32b32xES1M_NS1N_INS1O_ILi2ELi5ELi2EEENS21_ILi32EEENSH_INS5_IJS11_SS_EEENS5_IJSB_S11_EEEEEEENS4_39AutoVectorizingCopyWithAssumedAlignmentILi128EEENS4_14SM90_TMA_STOREES2W_S2Y_S2Y_EEEvvEEEEvNT_6ParamsE)
	.align		4
        /*000c*/ 	.word	index@(__assertfail)
	.align		4
        /*0010*/ 	.word	0x00000000
	.align		4
        /*0014*/ 	.word	0xfffffffe
	.align		4
        /*0018*/ 	.word	0x00000000
	.align		4
        /*001c*/ 	.word	0xfffffffd
	.align		4
        /*0020*/ 	.word	0x00000000
	.align		4
        /*0024*/ 	.word	0xfffffffc


//--------------------- .nv.constant4             --------------------------
	.section	.nv.constant4,"a",@progbits
	.align	8
	.align		8
.nv.constant4:
        /*0000*/ 	.dword	__assertfail
	.align		8
        /*0008*/ 	.dword	__unnamed_1
	.align		8
        /*0010*/ 	.dword	__unnamed_2
	.align		8
        /*0018*/ 	.dword	_ZN39_INTERNAL_4e60588e_4_k_cu_5508710c_26934cuda3std3__45__cpo5beginE
	.align		8
        /*0020*/ 	.dword	_ZN39_INTERNAL_4e60588e_4_k_cu_5508710c_26934cuda3std3__45__cpo3endE
	.align		8
        /*0028*/ 	.dword	_ZN39_INTERNAL_4e60588e_4_k_cu_5508710c_26934cuda3std3__45__cpo6cbeginE
	.align		8
        /*0030*/ 	.dword	_ZN39_INTERNAL_4e60588e_4_k_cu_5508710c_26934cuda3std3__45__cpo4cendE
	.align		8
        /*0038*/ 	.dword	_ZN39_INTERNAL_4e60588e_4_k_cu_5508710c_26934cuda3std3__441_GLOBAL__N__4e60588e_4_k_cu_5508710c_26936ignoreE
	.align		8
        /*0040*/ 	.dword	_ZN39_INTERNAL_4e60588e_4_k_cu_5508710c_26934cuda3std3__419piecewise_constructE
	.align		8
        /*0048*/ 	.dword	_ZN39_INTERNAL_4e60588e_4_k_cu_5508710c_26934cuda3std3__48in_placeE
	.align		8
        /*0050*/ 	.dword	_ZN39_INTERNAL_4e60588e_4_k_cu_5508710c_26934cuda3std6ranges3__45__cpo4swapE
	.align		8
        /*0058*/ 	.dword	_ZN39_INTERNAL_4e60588e_4_k_cu_5508710c_26934cuda3std6ranges3__45__cpo9iter_moveE
	.align		8
        /*0060*/ 	.dword	_ZN39_INTERNAL_4e60588e_4_k_cu_5508710c_26934cute7productE
	.align		8
        /*0068*/ 	.dword	_ZN39_INTERNAL_4e60588e_4_k_cu_5508710c_26934cute1_E
	.align		8
        /*0070*/ 	.dword	$str$25
	.align		8
        /*0078*/ 	.dword	$str$26
	.align		8
        /*0080*/ 	.dword	$str$27
	.align		8
        /*0088*/ 	.dword	$str$28


//--------------------- .text._ZN7cutlass13device_kernelINS_4gemm6kernel13GemmUniversalIN4cute5tupleIJiiiiEEENS1_10collective13CollectiveMmaINS1_41MainloopSm100TmaUmmaWarpSpecializedSparseILi3ELi2ELi2ENS5_IJNS4_1CILi1EEESB_SB_EEEEENS5_IJNSA_ILi128EEESE_SE_EEENS_6half_tENS5_IJNS4_6LayoutINS5_IJiNS5_IJNSA_ILi2EEEiEEEiEEENS5_IJlNS5_IJSB_SI_EEElEEEEENSH_INS5_IJNS5_IJNS5_IJNSA_ILi8EEESI_SO_EEEiEEENS5_IJNS5_IJNSA_ILi16EEESI_NSA_ILi4EEEEEEiEEEiEEENS5_IJNS5_IJNS5_IJSE_SR_NSA_ILi2048EEEEEENSA_ILi16384EEEEEENS5_IJNS5_IJSB_NSA_ILi1024EEENSA_ILi32EEEEEElEEElEEEEEEEESG_NS5_IJlSB_lEEENS4_8TiledMMAINS4_8MMA_AtomIJNS4_27SM100_MMA_F16BF16_SS_SPARSEISG_SG_fLi128ELi128ELNS4_4UMMA5MajorE0ELS1C_0ELNS1B_7ScaleInE0ELS1D_0EEEEEENSH_ISC_NS5_IJNSA_ILi0EEES1G_S1G_EEEEENS5_IJNS4_10UnderscoreES1J_S1J_EEEEENS4_13SM90_TMA_LOADENS4_14ComposedLayoutINS4_7SwizzleILi3ELi4ELi3EEENS4_25smem_sparse_ptr_flag_bitsILi2ELi16EEENSH_INS5_IJNS5_IJSB_SO_EEENS5_IJSI_NSA_ILi64EEEEEEEEENS5_IJNS5_IJS1G_SE_EEESL_EEEEEEEvNS4_8identityES1M_NS1N_IS1P_NS4_18smem_ptr_flag_bitsILi16EEENSH_INS5_IJSO_S1T_EEENS5_IJS1T_SB_EEEEEEEvS20_EENS_8epilogue10collective18CollectiveEpilogueINS28_23Sm100TmaWarpSpecializedILi4ELi2ELi32ELb1ELb0EEEJSF_NS5_IJNSH_ISE_SB_EENSH_IS11_SB_EEEEEfNS5_IJSB_llEEEfS2G_NS28_6fusion15FusionCallbacksIS2C_NS2H_17LinearCombinationIffffLNS_15FloatRoundStyleE2EEESF_S2F_JEEENS4_5SM1004TMEM4LOAD26SM100_TMEM_LOAD_32dp32b32xES1M_NS1N_INS1O_ILi2ELi5ELi2EEENS21_ILi32EEENSH_INS5_IJS11_SS_EEENS5_IJSB_S11_EEEEEEENS4_39AutoVectorizingCopyWithAssumedAlignmentILi128EEENS4_14SM90_TMA_STOREES2W_S2Y_S2Y_EEEvvEEEEvNT_6ParamsE --------------------------
	.section	.text._ZN7cutlass13device_kernelINS_4gemm6kernel13GemmUniversalIN4cute5tupleIJiiiiEEENS1_10collective13CollectiveMmaINS1_41MainloopSm100TmaUmmaWarpSpecializedSparseILi3ELi2ELi2ENS5_IJNS4_1CILi1EEESB_SB_EEEEENS5_IJNSA_ILi128EEESE_SE_EEENS_6half_tENS5_IJNS4_6LayoutINS5_IJiNS5_IJNSA_ILi2EEEiEEEiEEENS5_IJlNS5_IJSB_SI_EEElEEEEENSH_INS5_IJNS5_IJNS5_IJNSA_ILi8EEESI_SO_EEEiEEENS5_IJNS5_IJNSA_ILi16EEESI_NSA_ILi4EEEEEEiEEEiEEENS5_IJNS5_IJNS5_IJSE_SR_NSA_ILi2048EEEEEENSA_ILi16384EEEEEENS5_IJNS5_IJSB_NSA_ILi1024EEENSA_ILi32EEEEEElEEElEEEEEEEESG_NS5_IJlSB_lEEENS4_8TiledMMAINS4_8MMA_AtomIJNS4_27SM100_MMA_F16BF16_SS_SPARSEISG_SG_fLi128ELi128ELNS4_4UMMA5MajorE0ELS1C_0ELNS1B_7ScaleInE0ELS1D_0EEEEEENSH_ISC_NS5_IJNSA_ILi0EEES1G_S1G_EEEEENS5_IJNS4_10UnderscoreES1J_S1J_EEEEENS4_13SM90_TMA_LOADENS4_14ComposedLayoutINS4_7SwizzleILi3ELi4ELi3EEENS4_25smem_sparse_ptr_flag_bitsILi2ELi16EEENSH_INS5_IJNS5_IJSB_SO_EEENS5_IJSI_NSA_ILi64EEEEEEEEENS5_IJNS5_IJS1G_SE_EEESL_EEEEEEEvNS4_8identityES1M_NS1N_IS1P_NS4_18smem_ptr_flag_bitsILi16EEENSH_INS5_IJSO_S1T_EEENS5_IJS1T_SB_EEEEEEEvS20_EENS_8epilogue10collective18CollectiveEpilogueINS28_23Sm100TmaWarpSpecializedILi4ELi2ELi32ELb1ELb0EEEJSF_NS5_IJNSH_ISE_SB_EENSH_IS11_SB_EEEEEfNS5_IJSB_llEEEfS2G_NS28_6fusion15FusionCallbacksIS2C_NS2H_17LinearCombinationIffffLNS_15FloatRoundStyleE2EEESF_S2F_JEEENS4_5SM1004TMEM4LOAD26SM100_TMEM_LOAD_32dp32b32xES1M_NS1N_INS1O_ILi2ELi5ELi2EEENS21_ILi32EEENSH_INS5_IJS11_SS_EEENS5_IJSB_S11_EEEEEEENS4_39AutoVectorizingCopyWithAssumedAlignmentILi128EEENS4_14SM90_TMA_STOREES2W_S2Y_S2Y_EEEvvEEEEvNT_6ParamsE,"ax",@progbits
	.align	128
.text._ZN7cutlass13device_kernelINS_4gemm6kernel13GemmUniversalIN4cute5tupleIJiiiiEEENS1_10collective13CollectiveMmaINS1_41MainloopSm100TmaUmmaWarpSpecializedSparseILi3ELi2ELi2ENS5_IJNS4_1CILi1EEESB_SB_EEEEENS5_IJNSA_ILi128EEESE_SE_EEENS_6half_tENS5_IJNS4_6LayoutINS5_IJiNS5_IJNSA_ILi2EEEiEEEiEEENS5_IJlNS5_IJSB_SI_EEElEEEEENSH_INS5_IJNS5_IJNS5_IJNSA_ILi8EEESI_SO_EEEiEEENS5_IJNS5_IJNSA_ILi16EEESI_NSA_ILi4EEEEEEiEEEiEEENS5_IJNS5_IJNS5_IJSE_SR_NSA_ILi2048EEEEEENSA_ILi16384EEEEEENS5_IJNS5_IJSB_NSA_ILi1024EEENSA_ILi32EEEEEElEEElEEEEEEEESG_NS5_IJlSB_lEEENS4_8TiledMMAINS4_8MMA_AtomIJNS4_27SM100_MMA_F16BF16_SS_SPARSEISG_SG_fLi128ELi128ELNS4_4UMMA5MajorE0ELS1C_0ELNS1B_7ScaleInE0ELS1D_0EEEEEENSH_ISC_NS5_IJNSA_ILi0EEES1G_S1G_EEEEENS5_IJNS4_10UnderscoreES1J_S1J_EEEEENS4_13SM90_TMA_LOADENS4_14ComposedLayoutINS4_7SwizzleILi3ELi4ELi3EEENS4_25smem_sparse_ptr_flag_bitsILi2ELi16EEENSH_INS5_IJNS5_IJSB_SO_EEENS5_IJSI_NSA_ILi64EEEEEEEEENS5_IJNS5_IJS1G_SE_EEESL_EEEEEEEvNS4_8identityES1M_NS1N_IS1P_NS4_18smem_ptr_flag_bitsILi16EEENSH_INS5_IJSO_S1T_EEENS5_IJS1T_SB_EEEEEEEvS20_EENS_8epilogue10collective18CollectiveEpilogueINS28_23Sm100TmaWarpSpecializedILi4ELi2ELi32ELb1ELb0EEEJSF_NS5_IJNSH_ISE_SB_EENSH_IS11_SB_EEEEEfNS5_IJSB_llEEEfS2G_NS28_6fusion15FusionCallbacksIS2C_NS2H_17LinearCombinationIffffLNS_15FloatRoundStyleE2EEESF_S2F_JEEENS4_5SM1004TMEM4LOAD26SM100_TMEM_LOAD_32dp32b32xES1M_NS1N_INS1O_ILi2ELi5ELi2EEENS21_ILi32EEENSH_INS5_IJS11_SS_EEENS5_IJSB_S11_EEEEEEENS4_39AutoVectorizingCopyWithAssumedAlignmentILi128EEENS4_14SM90_TMA_STOREES2W_S2Y_S2Y_EEEvvEEEEvNT_6ParamsE:
        .type           _ZN7cutlass13device_kernelINS_4gemm6kernel13GemmUniversalIN4cute5tupleIJiiiiEEENS1_10collective13CollectiveMmaINS1_41MainloopSm100TmaUmmaWarpSpecializedSparseILi3ELi2ELi2ENS5_IJNS4_1CILi1EEESB_SB_EEEEENS5_IJNSA_ILi128EEESE_SE_EEENS_6half_tENS5_IJNS4_6LayoutINS5_IJiNS5_IJNSA_ILi2EEEiEEEiEEENS5_IJlNS5_IJSB_SI_EEElEEEEENSH_INS5_IJNS5_IJNS5_IJNSA_ILi8EEESI_SO_EEEiEEENS5_IJNS5_IJNSA_ILi16EEESI_NSA_ILi4EEEEEEiEEEiEEENS5_IJNS5_IJNS5_IJSE_SR_NSA_ILi2048EEEEEENSA_ILi16384EEEEEENS5_IJNS5_IJSB_NSA_ILi1024EEENSA_ILi32EEEEEElEEElEEEEEEEESG_NS5_IJlSB_lEEENS4_8TiledMMAINS4_8MMA_AtomIJNS4_27SM100_MMA_F16BF16_SS_SPARSEISG_SG_fLi128ELi128ELNS4_4UMMA5MajorE0ELS1C_0ELNS1B_7ScaleInE0ELS1D_0EEEEEENSH_ISC_NS5_IJNSA_ILi0EEES1G_S1G_EEEEENS5_IJNS4_10UnderscoreES1J_S1J_EEEEENS4_13SM90_TMA_LOADENS4_14ComposedLayoutINS4_7SwizzleILi3ELi4ELi3EEENS4_25smem_sparse_ptr_flag_bitsILi2ELi16EEENSH_INS5_IJNS5_IJSB_SO_EEENS5_IJSI_NSA_ILi64EEEEEEEEENS5_IJNS5_IJS1G_SE_EEESL_EEEEEEEvNS4_8identityES1M_NS1N_IS1P_NS4_18smem_ptr_flag_bitsILi16EEENSH_INS5_IJSO_S1T_EEENS5_IJS1T_SB_EEEEEEEvS20_EENS_8epilogue10collective18CollectiveEpilogueINS28_23Sm100TmaWarpSpecializedILi4ELi2ELi32ELb1ELb0EEEJSF_NS5_IJNSH_ISE_SB_EENSH_IS11_SB_EEEEEfNS5_IJSB_llEEEfS2G_NS28_6fusion15FusionCallbacksIS2C_NS2H_17LinearCombinationIffffLNS_15FloatRoundStyleE2EEESF_S2F_JEEENS4_5SM1004TMEM4LOAD26SM100_TMEM_LOAD_32dp32b32xES1M_NS1N_INS1O_ILi2ELi5ELi2EEENS21_ILi32EEENSH_INS5_IJS11_SS_EEENS5_IJSB_S11_EEEEEEENS4_39AutoVectorizingCopyWithAssumedAlignmentILi128EEENS4_14SM90_TMA_STOREES2W_S2Y_S2Y_EEEvvEEEEvNT_6ParamsE,@function
        .size           _ZN7cutlass13device_kernelINS_4gemm6kernel13GemmUniversalIN4cute5tupleIJiiiiEEENS1_10collective13CollectiveMmaINS1_41MainloopSm100TmaUmmaWarpSpecializedSparseILi3ELi2ELi2ENS5_IJNS4_1CILi1EEESB_SB_EEEEENS5_IJNSA_ILi128EEESE_SE_EEENS_6half_tENS5_IJNS4_6LayoutINS5_IJiNS5_IJNSA_ILi2EEEiEEEiEEENS5_IJlNS5_IJSB_SI_EEElEEEEENSH_INS5_IJNS5_IJNS5_IJNSA_ILi8EEESI_SO_EEEiEEENS5_IJNS5_IJNSA_ILi16EEESI_NSA_ILi4EEEEEEiEEEiEEENS5_IJNS5_IJNS5_IJSE_SR_NSA_ILi2048EEEEEENSA_ILi16384EEEEEENS5_IJNS5_IJSB_NSA_ILi1024EEENSA_ILi32EEEEEElEEElEEEEEEEESG_NS5_IJlSB_lEEENS4_8TiledMMAINS4_8MMA_AtomIJNS4_27SM100_MMA_F16BF16_SS_SPARSEISG_SG_fLi128ELi128ELNS4_4UMMA5MajorE0ELS1C_0ELNS1B_7ScaleInE0ELS1D_0EEEEEENSH_ISC_NS5_IJNSA_ILi0EEES1G_S1G_EEEEENS5_IJNS4_10UnderscoreES1J_S1J_EEEEENS4_13SM90_TMA_LOADENS4_14ComposedLayoutINS4_7SwizzleILi3ELi4ELi3EEENS4_25smem_sparse_ptr_flag_bitsILi2ELi16EEENSH_INS5_IJNS5_IJSB_SO_EEENS5_IJSI_NSA_ILi64EEEEEEEEENS5_IJNS5_IJS1G_SE_EEESL_EEEEEEEvNS4_8identityES1M_NS1N_IS1P_NS4_18smem_ptr_flag_bitsILi16EEENSH_INS5_IJSO_S1T_EEENS5_IJS1T_SB_EEEEEEEvS20_EENS_8epilogue10collective18CollectiveEpilogueINS28_23Sm100TmaWarpSpecializedILi4ELi2ELi32ELb1ELb0EEEJSF_NS5_IJNSH_ISE_SB_EENSH_IS11_SB_EEEEEfNS5_IJSB_llEEEfS2G_NS28_6fusion15FusionCallbacksIS2C_NS2H_17LinearCombinationIffffLNS_15FloatRoundStyleE2EEESF_S2F_JEEENS4_5SM1004TMEM4LOAD26SM100_TMEM_LOAD_32dp32b32xES1M_NS1N_INS1O_ILi2ELi5ELi2EEENS21_ILi32EEENSH_INS5_IJS11_SS_EEENS5_IJSB_S11_EEEEEEENS4_39AutoVectorizingCopyWithAssumedAlignmentILi128EEENS4_14SM90_TMA_STOREES2W_S2Y_S2Y_EEEvvEEEEvNT_6ParamsE,(.L_x_158 - _ZN7cutlass13device_kernelINS_4gemm6kernel13GemmUniversalIN4cute5tupleIJiiiiEEENS1_10collective13CollectiveMmaINS1_41MainloopSm100TmaUmmaWarpSpecializedSparseILi3ELi2ELi2ENS5_IJNS4_1CILi1EEESB_SB_EEEEENS5_IJNSA_ILi128EEESE_SE_EEENS_6half_tENS5_IJNS4_6LayoutINS5_IJiNS5_IJNSA_ILi2EEEiEEEiEEENS5_IJlNS5_IJSB_SI_EEElEEEEENSH_INS5_IJNS5_IJNS5_IJNSA_ILi8EEESI_SO_EEEiEEENS5_IJNS5_IJNSA_ILi16EEESI_NSA_ILi4EEEEEEiEEEiEEENS5_IJNS5_IJNS5_IJSE_SR_NSA_ILi2048EEEEEENSA_ILi16384EEEEEENS5_IJNS5_IJSB_NSA_ILi1024EEENSA_ILi32EEEEEElEEElEEEEEEEESG_NS5_IJlSB_lEEENS4_8TiledMMAINS4_8MMA_AtomIJNS4_27SM100_MMA_F16BF16_SS_SPARSEISG_SG_fLi128ELi128ELNS4_4UMMA5MajorE0ELS1C_0ELNS1B_7ScaleInE0ELS1D_0EEEEEENSH_ISC_NS5_IJNSA_ILi0EEES1G_S1G_EEEEENS5_IJNS4_10UnderscoreES1J_S1J_EEEEENS4_13SM90_TMA_LOADENS4_14ComposedLayoutINS4_7SwizzleILi3ELi4ELi3EEENS4_25smem_sparse_ptr_flag_bitsILi2ELi16EEENSH_INS5_IJNS5_IJSB_SO_EEENS5_IJSI_NSA_ILi64EEEEEEEEENS5_IJNS5_IJS1G_SE_EEESL_EEEEEEEvNS4_8identityES1M_NS1N_IS1P_NS4_18smem_ptr_flag_bitsILi16EEENSH_INS5_IJSO_S1T_EEENS5_IJS1T_SB_EEEEEEEvS20_EENS_8epilogue10collective18CollectiveEpilogueINS28_23Sm100TmaWarpSpecializedILi4ELi2ELi32ELb1ELb0EEEJSF_NS5_IJNSH_ISE_SB_EENSH_IS11_SB_EEEEEfNS5_IJSB_llEEEfS2G_NS28_6fusion15FusionCallbacksIS2C_NS2H_17LinearCombinationIffffLNS_15FloatRoundStyleE2EEESF_S2F_JEEENS4_5SM1004TMEM4LOAD26SM100_TMEM_LOAD_32dp32b32xES1M_NS1N_INS1O_ILi2ELi5ELi2EEENS21_ILi32EEENSH_INS5_IJS11_SS_EEENS5_IJSB_S11_EEEEEEENS4_39AutoVectorizingCopyWithAssumedAlignmentILi128EEENS4_14SM90_TMA_STOREES2W_S2Y_S2Y_EEEvvEEEEvNT_6ParamsE)
        .other          _ZN7cutlass13device_kernelINS_4gemm6kernel13GemmUniversalIN4cute5tupleIJiiiiEEENS1_10collective13CollectiveMmaINS1_41MainloopSm100TmaUmmaWarpSpecializedSparseILi3ELi2ELi2ENS5_IJNS4_1CILi1EEESB_SB_EEEEENS5_IJNSA_ILi128EEESE_SE_EEENS_6half_tENS5_IJNS4_6LayoutINS5_IJiNS5_IJNSA_ILi2EEEiEEEiEEENS5_IJlNS5_IJSB_SI_EEElEEEEENSH_INS5_IJNS5_IJNS5_IJNSA_ILi8EEESI_SO_EEEiEEENS5_IJNS5_IJNSA_ILi16EEESI_NSA_ILi4EEEEEEiEEEiEEENS5_IJNS5_IJNS5_IJSE_SR_NSA_ILi2048EEEEEENSA_ILi16384EEEEEENS5_IJNS5_IJSB_NSA_ILi1024EEENSA_ILi32EEEEEElEEElEEEEEEEESG_NS5_IJlSB_lEEENS4_8TiledMMAINS4_8MMA_AtomIJNS4_27SM100_MMA_F16BF16_SS_SPARSEISG_SG_fLi128ELi128ELNS4_4UMMA5MajorE0ELS1C_0ELNS1B_7ScaleInE0ELS1D_0EEEEEENSH_ISC_NS5_IJNSA_ILi0EEES1G_S1G_EEEEENS5_IJNS4_10UnderscoreES1J_S1J_EEEEENS4_13SM90_TMA_LOADENS4_14ComposedLayoutINS4_7SwizzleILi3ELi4ELi3EEENS4_25smem_sparse_ptr_flag_bitsILi2ELi16EEENSH_INS5_IJNS5_IJSB_SO_EEENS5_IJSI_NSA_ILi64EEEEEEEEENS5_IJNS5_IJS1G_SE_EEESL_EEEEEEEvNS4_8identityES1M_NS1N_IS1P_NS4_18smem_ptr_flag_bitsILi16EEENSH_INS5_IJSO_S1T_EEENS5_IJS1T_SB_EEEEEEEvS20_EENS_8epilogue10collective18CollectiveEpilogueINS28_23Sm100TmaWarpSpecializedILi4ELi2ELi32ELb1ELb0EEEJSF_NS5_IJNSH_ISE_SB_EENSH_IS11_SB_EEEEEfNS5_IJSB_llEEEfS2G_NS28_6fusion15FusionCallbacksIS2C_NS2H_17LinearCombinationIffffLNS_15FloatRoundStyleE2EEESF_S2F_JEEENS4_5SM1004TMEM4LOAD26SM100_TMEM_LOAD_32dp32b32xES1M_NS1N_INS1O_ILi2ELi5ELi2EEENS21_ILi32EEENSH_INS5_IJS11_SS_EEENS5_IJSB_S11_EEEEEEENS4_39AutoVectorizingCopyWithAssumedAlignmentILi128EEENS4_14SM90_TMA_STOREES2W_S2Y_S2Y_EEEvvEEEEvNT_6ParamsE,@"STO_CUDA_ENTRY STV_DEFAULT"
_ZN7cutlass13device_kernelINS_4gemm6kernel13GemmUniversalIN4cute5tupleIJiiiiEEENS1_10collective13CollectiveMmaINS1_41MainloopSm100TmaUmmaWarpSpecializedSparseILi3ELi2ELi2ENS5_IJNS4_1CILi1EEESB_SB_EEEEENS5_IJNSA_ILi128EEESE_SE_EEENS_6half_tENS5_IJNS4_6LayoutINS5_IJiNS5_IJNSA_ILi2EEEiEEEiEEENS5_IJlNS5_IJSB_SI_EEElEEEEENSH_INS5_IJNS5_IJNS5_IJNSA_ILi8EEESI_SO_EEEiEEENS5_IJNS5_IJNSA_ILi16EEESI_NSA_ILi4EEEEEEiEEEiEEENS5_IJNS5_IJNS5_IJSE_SR_NSA_ILi2048EEEEEENSA_ILi16384EEEEEENS5_IJNS5_IJSB_NSA_ILi1024EEENSA_ILi32EEEEEElEEElEEEEEEEESG_NS5_IJlSB_lEEENS4_8TiledMMAINS4_8MMA_AtomIJNS4_27SM100_MMA_F16BF16_SS_SPARSEISG_SG_fLi128ELi128ELNS4_4UMMA5MajorE0ELS1C_0ELNS1B_7ScaleInE0ELS1D_0EEEEEENSH_ISC_NS5_IJNSA_ILi0EEES1G_S1G_EEEEENS5_IJNS4_10UnderscoreES1J_S1J_EEEEENS4_13SM90_TMA_LOADENS4_14ComposedLayoutINS4_7SwizzleILi3ELi4ELi3EEENS4_25smem_sparse_ptr_flag_bitsILi2ELi16EEENSH_INS5_IJNS5_IJSB_SO_EEENS5_IJSI_NSA_ILi64EEEEEEEEENS5_IJNS5_IJS1G_SE_EEESL_EEEEEEEvNS4_8identityES1M_NS1N_IS1P_NS4_18smem_ptr_flag_bitsILi16EEENSH_INS5_IJSO_S1T_EEENS5_IJS1T_SB_EEEEEEEvS20_EENS_8epilogue10collective18CollectiveEpilogueINS28_23Sm100TmaWarpSpecializedILi4ELi2ELi32ELb1ELb0EEEJSF_NS5_IJNSH_ISE_SB_EENSH_IS11_SB_EEEEEfNS5_IJSB_llEEEfS2G_NS28_6fusion15FusionCallbacksIS2C_NS2H_17LinearCombinationIffffLNS_15FloatRoundStyleE2EEESF_S2F_JEEENS4_5SM1004TMEM4LOAD26SM100_TMEM_LOAD_32dp32b32xES1M_NS1N_INS1O_ILi2ELi5ELi2EEENS21_ILi32EEENSH_INS5_IJS11_SS_EEENS5_IJSB_S11_EEEEEEENS4_39AutoVectorizingCopyWithAssumedAlignmentILi128EEENS4_14SM90_TMA_STOREES2W_S2Y_S2Y_EEEvvEEEEvNT_6ParamsE:
[----:B------:R-:W1:Y:S01]  /*0000*/  LDC R1, c[0x0][0x37c] ;  /* 0x0000df00ff017b82 */ /* 0x000e620000000800 */
[----:B------:R-:W2:Y:S01]  /*0010*/  S2R R103, SR_TID.X ;  /* 0x0000000000677919 */ /* 0x000ea20000002100 */
[----:B------:R-:W3:Y:S01]  /*0020*/  LDCU.64 UR4, c[0x0][0xa90] ;  /* 0x00015200ff0477ac */ /* 0x000ee20008000a00 */
[----:B------:R-:W-:Y:S02]  /*0030*/  PRMT R89, RZ, 0x7610, R89 ;  /* 0x00007610ff597816 */ /* 0x000fe40000000059 */
[----:B------:R-:W-:Y:S01]  /*0040*/  ELECT P4, URZ, PT ;  /* 0x0000000000ff782f */ /* 0x000fe20003880000 */
[----:B------:R-:W4:Y:S01]  /*0050*/  LDCU.64 UR38, c[0x0][0x358] ;  /* 0x00006b00ff2677ac */ /* 0x000f220008000a00 */
[----:B---3--:R-:W-:-:S04]  /*0060*/  UISETP.NE.U32.AND UP0, UPT, UR4, URZ, UPT ;  /* 0x000000ff0400728c */ /* 0x008fc8000bf05070 */
[----:B------:R-:W-:Y:S01]  /*0070*/  UISETP.NE.AND.EX UP0, UPT, UR5, URZ, UPT, UP0 ;  /* 0x000000ff0500728c */ /* 0x000fe2000bf05300 */
[----:B--2---:R-:W-:-:S05]  /*0080*/  SHF.R.U32.HI R94, RZ, 0x5, R103 ;  /* 0x00000005ff5e7819 */ /* 0x004fca0000011667 */
[----:B------:R-:W2:Y:S02]  /*0090*/  SHFL.IDX PT, R0, R94, RZ, 0x1f ;  /* 0x00001fff5e007589 */ /* 0x000ea400000e0000 */
[----:B--2---:R-:W-:Y:S01]  /*00a0*/  R2UR UR8, R0 ;  /* 0x00000000000872ca */ /* 0x004fe200000e0000 */
[----:B-1--4-:R-:W-:-:S14]  /*00b0*/  BRA.U UP0, `(.L_x_0) ;  /* 0x00000001002c7547 */ /* 0x012fdc000b800000 */
[----:B------:R-:W1:Y:S02]  /*00c0*/  LDCU.64 UR6, c[0x0][0xa88] ;  /* 0x00015100ff0677ac */ /* 0x000e640008000a00 */
[----:B-1----:R-:W-:-:S04]  /*00d0*/  UISETP.NE.U32.AND UP0, UPT, UR6, URZ, UPT ;  /* 0x000000ff0600728c */ /* 0x002fc8000bf05070 */
[----:B------:R-:W-:-:S09]  /*00e0*/  UISETP.NE.AND.EX UP0, UPT, UR7, URZ, UPT, UP0 ;  /* 0x000000ff0700728c */ /* 0x000fd2000bf05300 */
[----:B------:R-:W-:Y:S05]  /*00f0*/  BRA.U !UP0, `(.L_x_1) ;  /* 0x0000000108107547 */ /* 0x000fea000b800000 */
[----:B------:R-:W1:Y:S02]  /*0100*/  LDC.64 R2, c[0x0][0xa88] ;  /* 0x0002a200ff027b82 */ /* 0x000e640000000a00 */
[----:B-1----:R1:W5:Y:S01]  /*0110*/  LDG.E R49, desc[UR38][R2.64] ;  /* 0x0000002602317981 */ /* 0x002362000c1e1900 */
[----:B------:R-:W-:Y:S01]  /*0120*/  HFMA2 R89, -RZ, RZ, 0, 5.9604644775390625e-08 ;  /* 0x00000001ff597431 */ /* 0x000fe200000001ff */
[----:B------:R-:W-:Y:S05]  /*0130*/  BRA `(.L_x_0) ;  /* 0x00000000000c7947 */ /* 0x000fea0003800000 */
.L_x_1:
[----:B------:R-:W1:Y:S01]  /*0140*/  LDCU UR6, c[0x0][0xa80] ;  /* 0x00015000ff0677ac */ /* 0x000e620008000800 */
[----:B------:R-:W-:Y:S01]  /*0150*/  HFMA2 R89, -RZ, RZ, 0, 5.9604644775390625e-08 ;  /* 0x00000001ff597431 */ /* 0x000fe200000001ff */
[----:B-1----:R-:W-:-:S07]  /*0160*/  MOV R49, UR6 ;  /* 0x0000000600317c02 */ /* 0x002fce0008000f00 */
.L_x_0:
[----:B------:R-:W2:Y:S02]  /*0170*/  LDCU.64 UR6, c[0x0][0xab0] ;  /* 0x00015600ff0677ac */ /* 0x000ea40008000a00 */
[----:B--2---:R-:W-:-:S04]  /*0180*/  UISETP.NE.U32.AND UP0, UPT, UR6, URZ, UPT ;  /* 0x000000ff0600728c */ /* 0x004fc8000bf05070 */
[----:B------:R-:W-:-:S09]  /*0190*/  UISETP.NE.AND.EX UP0, UPT, UR7, URZ, UPT, UP0 ;  /* 0x000000ff0700728c */ /* 0x000fd2000bf05300 */
[----:B------:R-:W-:Y:S05]  /*01a0*/  BRA.U UP0, `(.L_x_2) ;  /* 0x0000000100247547 */ /* 0x000fea000b800000 */
[----:B------:R-:W2:Y:S02]  /*01b0*/  LDCU.64 UR6, c[0x0][0xaa8] ;  /* 0x00015500ff0677ac */ /* 0x000ea40008000a00 */
[----:B--2---:R-:W-:-:S04]  /*01c0*/  UISETP.NE.U32.AND UP0, UPT, UR6, URZ, UPT ;  /* 0x000000ff0600728c */ /* 0x004fc8000bf05070 */
[----:B------:R-:W-:-:S09]  /*01d0*/  UISETP.NE.AND.EX UP0, UPT, UR7, URZ, UPT, UP0 ;  /* 0x000000ff0700728c */ /* 0x000fd2000bf05300 */
[----:B------:R-:W-:Y:S05]  /*01e0*/  BRA.U !UP0, `(.L_x_3) ;  /* 0x00000001080c7547 */ /* 0x000fea000b800000 */
[----:B------:R-:W2:Y:S02]  /*01f0*/  LDC.64 R46, c[0x0][0xaa8] ;  /* 0x0002aa00ff2e7b82 */ /* 0x000ea40000000a00 */
[----:B--2---:R2:W5:Y:S01]  /*0200*/  LDG.E R46, desc[UR38][R46.64] ;  /* 0x000000262e2e7981 */ /* 0x004562000c1e1900 */
[----:B------:R-:W-:Y:S05]  /*0210*/  BRA `(.L_x_2) ;  /* 0x0000000000087947 */ /* 0x000fea0003800000 */
.L_x_3:
[----:B------:R-:W2:Y:S02]  /*0220*/  LDCU UR6, c[0x0][0xaa0] ;  /* 0x00015400ff0677ac */ /* 0x000ea40008000800 */
[----:B--2---:R-:W-:Y:S02]  /*0230*/  MOV R46, UR6 ;  /* 0x00000006002e7c02 */ /* 0x004fe40008000f00 */
.L_x_2:
[----:B------:R-:W-:Y:S01]  /*0240*/  IMAD.U32 R0, RZ, RZ, UR8 ;  /* 0x00000008ff007e24 */ /* 0x000fe2000f8e00ff */
[----:B------:R-:W-:Y:S04]  /*0250*/  BSSY.RECONVERGENT B0, `(.L_x_4) ;  /* 0x000000f000007945 */ /* 0x000fe80003800200 */
[C---:B------:R-:W-:Y:S02]  /*0260*/  ISETP.NE.OR P1, PT, R0.reuse, 0x1, !P4 ;  /* 0x000000010000780c */ /* 0x040fe40006725670 */
[----:B------:R-:W-:-:S11]  /*0270*/  ISETP.NE.OR P0, PT, R0, 0x3, !P4 ;  /* 0x000000030000780c */ /* 0x000fd60006705670 */
[----:B------:R-:W-:Y:S05]  /*0280*/  @P1 BRA `(.L_x_5) ;  /* 0x00000000002c1947 */ /* 0x000fea0003800000 */
[----:B------:R-:W3:Y:S02]  /*0290*/  LDCU.64 UR6, c[0x0][0x348] ;  /* 0x00006900ff0677ac */ /* 0x000ee40008000a00 */
[----:B---3--:R-:W-:Y:S02]  /*02a0*/  UIADD3 UR12, UP2, UPT, UR6, 0x80, URZ ;  /* 0x00000080060c7890 */ /* 0x008fe4000ff5e0ff */
[----:B------:R-:W-:Y:S02]  /*02b0*/  UIADD3 UR10, UP1, UPT, UR6, 0x280, URZ ;  /* 0x00000280060a7890 */ /* 0x000fe4000ff3e0ff */
[----:B------:R-:W-:Y:S02]  /*02c0*/  UIADD3 UR6, UP0, UPT, UR6, 0x180, URZ ;  /* 0x0000018006067890 */ /* 0x000fe4000ff1e0ff */
[----:B------:R-:W-:Y:S02]  /*02d0*/  UIADD3.X UR13, UPT, UPT, URZ, UR7, URZ, UP2, !UPT ;  /* 0x00000007ff0d7290 */ /* 0x000fe400097fe4ff */
[----:B------:R-:W-:-:S02]  /*02e0*/  UIADD3.X UR11, UPT, UPT, URZ, UR7, URZ, UP1, !UPT ;  /* 0x00000007ff0b7290 */ /* 0x000fc40008ffe4ff */
[----:B------:R-:W-:-:S05]  /*02f0*/  UIADD3.X UR7, UPT, UPT, URZ, UR7, URZ, UP0, !UPT ;  /* 0x00000007ff077290 */ /* 0x000fca00087fe4ff */
[----:B------:R3:W-:Y:S02]  /*0300*/  UTMACCTL.PF [UR12] ;  /* 0x000000000c0079b9 */ /* 0x0007e40008040000 */
[----:B------:R3:W-:Y:S02]  /*0310*/  UTMACCTL.PF [UR10] ;  /* 0x000000000a0079b9 */ /* 0x0007e40008040000 */
[----:B------:R3:W-:Y:S02]  /*0320*/  UTMACCTL.PF [UR6] ;  /* 0x00000000060079b9 */ /* 0x0007e40008040000 */
[----:B---3--:R-:W-:Y:S01]  /*0330*/  NOP ;  /* 0x0000000000007918 */ /* 0x008fe20000000000 */
.L_x_5:
[----:B------:R-:W-:Y:S05]  /*0340*/  BSYNC.RECONVERGENT B0 ;  /* 0x0000000000007941 */ /* 0x000fea0003800200 */
.L_x_4:
[----:B------:R-:W-:Y:S04]  /*0350*/  BSSY.RECONVERGENT B0, `(.L_x_6) ;  /* 0x000000a000007945 */ /* 0x000fe80003800200 */
[----:B------:R-:W-:Y:S05]  /*0360*/  @P0 BRA `(.L_x_7) ;  /* 0x0000000000200947 */ /* 0x000fea0003800000 */
[----:B------:R-:W3:Y:S02]  /*0370*/  LDCU.64 UR6, c[0x0][0x348] ;  /* 0x00006900ff0677ac */ /* 0x000ee40008000a00 */
[----:B---3--:R-:W-:Y:S02]  /*0380*/  UIADD3 UR10, UP1, UPT, UR6, 0x780, URZ ;  /* 0x00000780060a7890 */ /* 0x008fe4000ff3e0ff */
[----:B------:R-:W-:Y:S02]  /*0390*/  UIADD3 UR6, UP0, UPT, UR6, 0x880, URZ ;  /* 0x0000088006067890 */ /* 0x000fe4000ff1e0ff */
[----:B------:R-:W-:Y:S02]  /*03a0*/  UIADD3.X UR11, UPT, UPT, URZ, UR7, URZ, UP1, !UPT ;  /* 0x00000007ff0b7290 */ /* 0x000fe40008ffe4ff */
[----:B------:R-:W-:-:S07]  /*03b0*/  UIADD3.X UR7, UPT, UPT, URZ, UR7, URZ, UP0, !UPT ;  /* 0x00000007ff077290 */ /* 0x000fce00087fe4ff */
[----:B------:R3:W-:Y:S02]  /*03c0*/  UTMACCTL.PF [UR10] ;  /* 0x000000000a0079b9 */ /* 0x0007e40008040000 */
[----:B------:R3:W-:Y:S02]  /*03d0*/  UTMACCTL.PF [UR6] ;  /* 0x00000000060079b9 */ /* 0x0007e40008040000 */
[----:B---3--:R-:W-:Y:S01]  /*03e0*/  NOP ;  /* 0x0000000000007918 */ /* 0x008fe20000000000 */
.L_x_7:
[----:B------:R-:W-:Y:S05]  /*03f0*/  BSYNC.RECONVERGENT B0 ;  /* 0x0000000000007941 */ /* 0x000fea0003800200 */
.L_x_6:
[----:B------:R-:W3:Y:S01]  /*0400*/  LDCU.64 UR6, c[0x0][0xa88] ;  /* 0x00015100ff0677ac */ /* 0x000ee20008000a00 */
[----:B------:R-:W-:Y:S02]  /*0410*/  UISETP.EQ.U32.AND UP1, UPT, UR4, URZ, UPT ;  /* 0x000000ff0400728c */ /* 0x000fe4000bf22070 */
[----:B------:R-:W-:Y:S02]  /*0420*/  UPLOP3.LUT UP2, UPT, UPT, UPT, UPT, 0x80, 0x8 ;  /* 0x000000000008789c */ /* 0x000fe40003f4f070 */
[----:B---3--:R-:W-:-:S04]  /*0430*/  UISETP.NE.U32.AND UP0, UPT, UR6, URZ, UPT ;  /* 0x000000ff0600728c */ /* 0x008fc8000bf05070 */
[----:B------:R-:W-:-:S04]  /*0440*/  UISETP.NE.AND.EX UP0, UPT, UR7, URZ, UPT, UP0 ;  /* 0x000000ff0700728c */ /* 0x000fc8000bf05300 */
[----:B------:R-:W-:-:S04]  /*0450*/  UISETP.EQ.OR.EX UP3, UPT, UR5, URZ, !UP0, UP1 ;  /* 0x000000ff0500728c */ /* 0x000fc8000c762710 */
[----:B------:R-:W-:-:S05]  /*0460*/  UP2UR UR50, UPR, URZ, 0x8 ;  /* 0x00000008ff327883 */ /* 0x000fca0008000000 */
[----:B------:R-:W-:Y:S07]  /*0470*/  BRA.U !UP3, `(.L_x_8) ;  /* 0x000000010b207547 */ /* 0x000fee000b800000 */
[----:B------:R-:W-:Y:S01]  /*0480*/  UISETP.NE.U32.AND UP1, UPT, UR4, URZ, UPT ;  /* 0x000000ff0400728c */ /* 0x000fe2000bf25070 */
[----:B-----5:R-:W-:Y:S01]  /*0490*/  FSETP.NEU.AND P0, PT, R49, RZ, PT ;  /* 0x000000ff3100720b */ /* 0x020fe20003f0d000 */
[----:B------:R-:W-:Y:S02]  /*04a0*/  USEL UR4, URZ, 0xffffffff, UP0 ;  /* 0xffffffffff047887 */ /* 0x000fe40008000000 */
[----:B------:R-:W-:-:S10]  /*04b0*/  UISETP.NE.AND.EX UP1, UPT, UR5, URZ, UPT, UP1 ;  /* 0x000000ff0500728c */ /* 0x000fd4000bf25310 */
[----:B------:R-:W-:Y:S01]  /*04c0*/  VOTEU.ANY UP0, P0 ;  /* 0x0000000000ff7886 */ /* 0x000fe20000000100 */
[----:B------:R-:W-:-:S04]  /*04d0*/  @!UP1 USEL UR4, URZ, 0xffffffff, UP0 ;  /* 0xffffffffff049887 */ /* 0x000fc80008000000 */
[----:B------:R-:W-:-:S04]  /*04e0*/  ULOP3.LUT UR4, UR4, 0x1, URZ, 0xc0, !UPT ;  /* 0x0000000104047892 */ /* 0x000fc8000f8ec0ff */
[----:B------:R-:W-:-:S11]  /*04f0*/  UISETP.NE.U32.AND UP2, UPT, UR4, 0x1, UPT ;  /* 0x000000010400788c */ /* 0x000fd6000bf45070 */
.L_x_8:
[----:B-1----:R-:W1:Y:S01]  /*0500*/  SHFL.IDX PT, R2, R94, RZ, 0x1f ;  /* 0x00001fff5e027589 */ /* 0x002e6200000e0000 */
[----:B------:R-:W-:Y:S01]  /*0510*/  UISETP.EQ.AND UP0, UPT, UR8, 0x3, UP2 ;  /* 0x000000030800788c */ /* 0x000fe20009702270 */
[----:B-1----:R-:W-:-:S13]  /*0520*/  ISETP.NE.AND P0, PT, R2, RZ, PT ;  /* 0x000000ff0200720c */ /* 0x002fda0003f05270 */
[----:B------:R-:W-:Y:S05]  /*0530*/  @P0 BRA `(.L_x_9) ;  /* 0x0000000000400947 */ /* 0x000fea0003800000 */
[----:B------:R-:W1:Y:S01]  /*0540*/  S2UR UR5, SR_CgaCtaId ;  /* 0x00000000000579c3 */ /* 0x000e620000008800 */
[----:B------:R-:W-:Y:S01]  /*0550*/  UMOV UR6, 0x400 ;  /* 0x0000040000067882 */ /* 0x000fe20000000000 */
[----:B------:R-:W-:Y:S01]  /*0560*/  UMOV UR4, 0x1 ;  /* 0x0000000100047882 */ /* 0x000fe20000000000 */
[----:B------:R-:W-:Y:S01]  /*0570*/  ELECT P0, URZ, PT ;  /* 0x0000000000ff782f */ /* 0x000fe20003800000 */
[----:B-1----:R-:W-:Y:S02]  /*0580*/  ULEA UR5, UR5, UR6, 0x18 ;  /* 0x0000000605057291 */ /* 0x002fe4000f8ec0ff */
[----:B------:R-:W-:-:S04]  /*0590*/  UIADD3 UR6, UPT, UPT, -UR4, 0x100000, URZ ;  /* 0x0010000004067890 */ /* 0x000fc8000fffe1ff */
[----:B------:R-:W-:Y:S02]  /*05a0*/  USHF.L.U32 UR7, UR6, 0xb, URZ ;  /* 0x0000000b06077899 */ /* 0x000fe400080006ff */
[----:B------:R-:W-:Y:S01]  /*05b0*/  USHF.L.U32 UR6, UR6, 0x1, URZ ;  /* 0x0000000106067899 */ /* 0x000fe200080006ff */
[----:B------:R-:W1:Y:S11]  /*05c0*/  FENCE.VIEW.ASYNC.S ;  /* 0x00000000000073c6 */ /* 0x000e760000000000 */
[----:B-1----:R1:W3:Y:S01]  /*05d0*/  SYNCS.EXCH.64 URZ, [UR5], UR6 ;  /* 0x0000000605ff75b2 */ /* 0x0022e20008000100 */
[----:B------:R1:W4:Y:S01]  /*05e0*/  SYNCS.EXCH.64 URZ, [UR5+0x18], UR6 ;  /* 0x0000180605ff75b2 */ /* 0x0003220008000100 */
[----:B------:R1:W1:Y:S01]  /*05f0*/  SYNCS.EXCH.64 URZ, [UR5+0x8], UR6 ;  /* 0x0000080605ff75b2 */ /* 0x0002620008000100 */
[----:B------:R1:W1:Y:S01]  /*0600*/  SYNCS.EXCH.64 URZ, [UR5+0x20], UR6 ;  /* 0x0000200605ff75b2 */ /* 0x0002620008000100 */
[----:B------:R1:W1:Y:S01]  /*0610*/  SYNCS.EXCH.64 URZ, [UR5+0x10], UR6 ;  /* 0x0000100605ff75b2 */ /* 0x0002620008000100 */
[----:B------:R1:W1:Y:S01]  /*0620*/  SYNCS.EXCH.64 URZ, [UR5+0x28], UR6 ;  /* 0x0000280605ff75b2 */ /* 0x0002620008000100 */
[----:B------:R-:W-:Y:S01]  /*0630*/  NOP ;  /* 0x0000000000007918 */ /* 0x000fe20000000000 */
.L_x_9:
[----:B------:R-:W2:Y:S01]  /*0640*/  SHFL.IDX PT, R2, R94, RZ, 0x1f ;  /* 0x00001fff5e027589 */ /* 0x000ea200000e0000 */
[----:B------:R-:W-:Y:S01]  /*0650*/  NOP ;  /* 0x0000000000007918 */ /* 0x000fe20000000000 */
[----:B--2---:R-:W-:-:S13]  /*0660*/  ISETP.NE.AND P0, PT, R2, 0x1, PT ;  /* 0x000000010200780c */ /* 0x004fda0003f05270 */
[----:B------:R-:W-:Y:S05]  /*0670*/  @P0 BRA `(.L_x_10) ;  /* 0x0000000000580947 */ /* 0x000fea0003800000 */
[----:B-1----:R-:W1:Y:S01]  /*0680*/  S2UR UR6, SR_CgaCtaId ;  /* 0x00000000000679c3 */ /* 0x002e620000008800 */
[----:B------:R-:W-:Y:S01]  /*0690*/  UMOV UR7, 0x400 ;  /* 0x0000040000077882 */ /* 0x000fe20000000000 */
[----:B------:R-:W-:Y:S01]  /*06a0*/  UMOV UR5, 0x20 ;  /* 0x0000002000057882 */ /* 0x000fe20000000000 */
[----:B------:R-:W-:Y:S01]  /*06b0*/  UMOV UR4, 0x80 ;  /* 0x0000008000047882 */ /* 0x000fe20000000000 */
[----:B------:R-:W-:-:S04]  /*06c0*/  UIADD3 UR10, UPT, UPT, -UR5, 0x100000, URZ ;  /* 0x00100000050a7890 */ /* 0x000fc8000fffe1ff */
[----:B------:R-:W-:Y:S02]  /*06d0*/  USHF.L.U32 UR11, UR10, 0xb, URZ ;  /* 0x0000000b0a0b7899 */ /* 0x000fe400080006ff */
[----:B------:R-:W-:Y:S02]  /*06e0*/  USHF.L.U32 UR10, UR10, 0x1, URZ ;  /* 0x000000010a0a7899 */ /* 0x000fe400080006ff */
[----:B------:R-:W-:-:S04]  /*06f0*/  UIADD3 UR4, UPT, UPT, -UR4, 0x100000, URZ ;  /* 0x0010000004047890 */ /* 0x000fc8000fffe1ff */
[----:B------:R-:W-:Y:S02]  /*0700*/  USHF.L.U32 UR5, UR4, 0xb, URZ ;  /* 0x0000000b04057899 */ /* 0x000fe400080006ff */
[----:B------:R-:W-:Y:S01]  /*0710*/  USHF.L.U32 UR4, UR4, 0x1, URZ ;  /* 0x0000000104047899 */ /* 0x000fe200080006ff */
[----:B------:R-:W-:Y:S01]  /*0720*/  ELECT P0, URZ, PT ;  /* 0x0000000000ff782f */ /* 0x000fe20003800000 */
[----:B-1----:R-:W-:Y:S01]  /*0730*/  ULEA UR6, UR6, UR7, 0x18 ;  /* 0x0000000706067291 */ /* 0x002fe2000f8ec0ff */
[----:B------:R-:W1:Y:S11]  /*0740*/  FENCE.VIEW.ASYNC.S ;  /* 0x00000000000073c6 */ /* 0x000e760000000000 */
[----:B-1----:R2:W1:Y:S01]  /*0750*/  SYNCS.EXCH.64 URZ, [UR6+0x30], UR10 ;  /* 0x0000300a06ff75b2 */ /* 0x0024620008000100 */
[----:B------:R2:W1:Y:S01]  /*0760*/  SYNCS.EXCH.64 URZ, [UR6+0x50], UR4 ;  /* 0x0000500406ff75b2 */ /* 0x0004620008000100 */
[----:B------:R2:W1:Y:S01]  /*0770*/  SYNCS.EXCH.64 URZ, [UR6+0x38], UR10 ;  /* 0x0000380a06ff75b2 */ /* 0x0004620008000100 */
[----:B------:R2:W1:Y:S01]  /*0780*/  SYNCS.EXCH.64 URZ, [UR6+0x58], UR4 ;  /* 0x0000580406ff75b2 */ /* 0x0004620008000100 */
[----:B------:R2:W1:Y:S01]  /*0790*/  SYNCS.EXCH.64 URZ, [UR6+0x40], UR10 ;  /* 0x0000400a06ff75b2 */ /* 0x0004620008000100 */
[----:B------:R2:W1:Y:S01]  /*07a0*/  SYNCS.EXCH.64 URZ, [UR6+0x60], UR4 ;  /* 0x0000600406ff75b2 */ /* 0x0004620008000100 */
[----:B------:R2:W1:Y:S01]  /*07b0*/  SYNCS.EXCH.64 URZ, [UR6+0x48], UR10 ;  /* 0x0000480a06ff75b2 */ /* 0x0004620008000100 */
[----:B------:R2:W1:Y:S02]  /*07c0*/  SYNCS.EXCH.64 URZ, [UR6+0x68], UR4 ;  /* 0x0000680406ff75b2 */ /* 0x0004640008000100 */
[----:B--2---:R-:W-:Y:S01]  /*07d0*/  NOP ;  /* 0x0000000000007918 */ /* 0x004fe20000000000 */
.L_x_10:
[----:B------:R-:W2:Y:S01]  /*07e0*/  SHFL.IDX PT, R2, R94, RZ, 0x1f ;  /* 0x00001fff5e027589 */ /* 0x000ea200000e0000 */
[----:B------:R-:W-:Y:S01]  /*07f0*/  NOP ;  /* 0x0000000000007918 */ /* 0x000fe20000000000 */
[----:B--2---:R-:W-:-:S13]  /*0800*/  ISETP.NE.AND P0, PT, R2, 0x3, PT ;  /* 0x000000030200780c */ /* 0x004fda0003f05270 */
[----:B------:R-:W-:Y:S05]  /*0810*/  @P0 BRA `(.L_x_11) ;  /* 0x0000000000300947 */ /* 0x000fea0003800000 */
[----:B-1----:R-:W1:Y:S01]  /*0820*/  S2UR UR5, SR_CgaCtaId ;  /* 0x00000000000579c3 */ /* 0x002e620000008800 */
        /* <DEDUP_REMOVED lines=8> */
[----:B-1----:R2:W1:Y:S01]  /*08b0*/  SYNCS.EXCH.64 URZ, [UR5+0x70], UR6 ;  /* 0x0000700605ff75b2 */ /* 0x0024620008000100 */
[----:B------:R2:W1:Y:S02]  /*08c0*/  SYNCS.EXCH.64 URZ, [UR5+0x78], UR6 ;  /* 0x0000780605ff75b2 */ /* 0x0004640008000100 */
[----:B--2---:R-:W-:Y:S01]  /*08d0*/  NOP ;  /* 0x0000000000007918 */ /* 0x004fe20000000000 */
.L_x_11:
[----:B------:R-:W2:Y:S01]  /*08e0*/  SHFL.IDX PT, R2, R94, RZ, 0x1f ;  /* 0x00001fff5e027589 */ /* 0x000ea200000e0000 */
[----:B------:R-:W-:Y:S01]  /*08f0*/  NOP ;  /* 0x0000000000007918 */ /* 0x000fe20000000000 */
[----:B--2---:R-:W-:-:S13]  /*0900*/  ISETP.NE.AND P0, PT, R2, 0x4, PT ;  /* 0x000000040200780c */ /* 0x004fda0003f05270 */
[----:B------:R-:W-:Y:S05]  /*0910*/  @P0 BRA `(.L_x_12) ;  /* 0x00000000004c0947 */ /* 0x000fea0003800000 */
[----:B-1----:R-:W1:Y:S01]  /*0920*/  S2UR UR5, SR_CgaCtaId ;  /* 0x00000000000579c3 */ /* 0x002e620000008800 */
[----:B------:R-:W-:Y:S01]  /*0930*/  UMOV UR7, 0x100 ;  /* 0x0000010000077882 */ /* 0x000fe20000000000 */
[----:B------:R-:W-:Y:S01]  /*0940*/  UMOV UR6, 0x400 ;  /* 0x0000040000067882 */ /* 0x000fe20000000000 */
[----:B------:R-:W-:Y:S01]  /*0950*/  USEL UR7, UR7, 0xe0, UP2 ;  /* 0x000000e007077887 */ /* 0x000fe20009000000 */
[----:B------:R-:W-:Y:S01]  /*0960*/  UMOV UR4, 0x1 ;  /* 0x0000000100047882 */ /* 0x000fe20000000000 */
[----:B------:R-:W-:Y:S01]  /*0970*/  ELECT P0, URZ, PT ;  /* 0x0000000000ff782f */ /* 0x000fe20003800000 */
[----:B------:R-:W-:-:S04]  /*0980*/  UIADD3 UR10, UPT, UPT, -UR4, 0x100000, URZ ;  /* 0x00100000040a7890 */ /* 0x000fc8000fffe1ff */
[----:B------:R-:W-:Y:S02]  /*0990*/  USHF.L.U32 UR11, UR10, 0xb, URZ ;  /* 0x0000000b0a0b7899 */ /* 0x000fe400080006ff */
[----:B------:R-:W-:Y:S02]  /*09a0*/  USHF.L.U32 UR10, UR10, 0x1, URZ ;  /* 0x000000010a0a7899 */ /* 0x000fe400080006ff */
[----:B-1----:R-:W-:Y:S02]  /*09b0*/  ULEA UR5, UR5, UR6, 0x18 ;  /* 0x0000000605057291 */ /* 0x002fe4000f8ec0ff */
[----:B------:R-:W-:-:S04]  /*09c0*/  UIADD3 UR6, UPT, UPT, -UR7, 0x100000, URZ ;  /* 0x0010000007067890 */ /* 0x000fc8000fffe1ff */
[----:B------:R-:W-:Y:S02]  /*09d0*/  USHF.L.U32 UR7, UR6, 0xb, URZ ;  /* 0x0000000b06077899 */ /* 0x000fe400080006ff */
[----:B------:R-:W-:Y:S01]  /*09e0*/  USHF.L.U32 UR6, UR6, 0x1, URZ ;  /* 0x0000000106067899 */ /* 0x000fe200080006ff */
[----:B------:R-:W1:Y:S03]  /*09f0*/  FENCE.VIEW.ASYNC.S ;  /* 0x00000000000073c6 */ /* 0x000e660000000000 */
[----:B-1----:R2:W1:Y:S08]  /*0a00*/  SYNCS.EXCH.64 URZ, [UR5+0x80], UR10 ;  /* 0x0000800a05ff75b2 */ /* 0x0024700008000100 */
[----:B------:R2:W1:Y:S01]  /*0a10*/  SYNCS.EXCH.64 URZ, [UR5+0x90], UR6 ;  /* 0x0000900605ff75b2 */ /* 0x0004620008000100 */
[----:B------:R2:W1:Y:S01]  /*0a20*/  SYNCS.EXCH.64 URZ, [UR5+0x88], UR10 ;  /* 0x0000880a05ff75b2 */ /* 0x0004620008000100 */
[----:B------:R2:W1:Y:S02]  /*0a30*/  SYNCS.EXCH.64 URZ, [UR5+0x98], UR6 ;  /* 0x0000980605ff75b2 */ /* 0x0004640008000100 */
[----:B--2---:R-:W-:Y:S01]  /*0a40*/  NOP ;  /* 0x0000000000007918 */ /* 0x004fe20000000000 */
.L_x_12:
        /* <DEDUP_REMOVED lines=20> */
[----:B------:R2:W1:Y:S02]  /*0b90*/  SYNCS.EXCH.64 URZ, [UR6+0xb8], UR4 ;  /* 0x0000b80406ff75b2 */ /* 0x0004640008000100 */
[----:B--2---:R-:W-:Y:S01]  /*0ba0*/  NOP ;  /* 0x0000000000007918 */ /* 0x004fe20000000000 */
.L_x_13:
[----:B------:R-:W2:Y:S01]  /*0bb0*/  SHFL.IDX PT, R2, R94, RZ, 0x1f ;  /* 0x00001fff5e027589 */ /* 0x000ea200000e0000 */
[----:B------:R-:W1:Y:S01]  /*0bc0*/  S2UR UR11, SR_CTAID.X ;  /* 0x00000000000b79c3 */ /* 0x000e620000002500 */
[----:B------:R-:W-:Y:S01]  /*0bd0*/  NOP ;  /* 0x0000000000007918 */ /* 0x000fe20000000000 */
[----:B--2---:R-:W-:-:S13]  /*0be0*/  ISETP.NE.AND P0, PT, R2, 0x3, PT ;  /* 0x000000030200780c */ /* 0x004fda0003f05270 */
[----:B-1----:R-:W-:Y:S05]  /*0bf0*/  @P0 BRA `(.L_x_14) ;  /* 0x0000000000380947 */ /* 0x002fea0003800000 */
        /* <DEDUP_REMOVED lines=9> */
[----:B-1----:R1:W2:Y:S01]  /*0c90*/  SYNCS.EXCH.64 URZ, [UR5+0xc0], UR6 ;  /* 0x0000c00605ff75b2 */ /* 0x0022a20008000100 */
[----:B------:R1:W1:Y:S01]  /*0ca0*/  SYNCS.EXCH.64 URZ, [UR5+0xd0], UR6 ;  /* 0x0000d00605ff75b2 */ /* 0x0002620008000100 */
[----:B------:R1:W1:Y:S01]  /*0cb0*/  SYNCS.EXCH.64 URZ, [UR5+0xc8], UR6 ;  /* 0x0000c80605ff75b2 */ /* 0x0002620008000100 */
[----:B------:R1:W1:Y:S01]  /*0cc0*/  SYNCS.EXCH.64 URZ, [UR5+0xd8], UR6 ;  /* 0x0000d80605ff75b2 */ /* 0x0002620008000100 */
[----:B------:R-:W-:Y:S01]  /*0cd0*/  NOP ;  /* 0x0000000000007918 */ /* 0x000fe20000000000 */
.L_x_14:
[----:B------:R-:W3:Y:S01]  /*0ce0*/  S2UR UR4, SR_CTAID.Y ;  /* 0x00000000000479c3 */ /* 0x000ee20000002600 */
[----:B------:R-:W-:-:S05]  /*0cf0*/  CS2R.32 R88, SR_CgaSize ;  /* 0x0000000000587805 */ /* 0x000fca0000008a00 */
[----:B------:R-:W-:-:S05]  /*0d00*/  IMAD R88, R88, -0xa0, RZ ;  /* 0xffffff6058587824 */ /* 0x000fca00078e02ff */
[----:B-1----:R-:W-:-:S14]  /*0d10*/  R2UR UR5, R88 ;  /* 0x00000000580572ca */ /* 0x002fdc00000e0000 */
[----:B------:R-:W1:Y:S01]  /*0d20*/  LDCU UR5, c[0x0][UR5+0x2b4] ;  /* 0x00005680050577ac */ /* 0x000e620008000800 */
[----:B------:R-:W-:Y:S01]  /*0d30*/  I2FP.F32.U32 R5, UR11 ;  /* 0x0000000b00057c45 */ /* 0x000fe20008201000 */
[----:B------:R-:W-:Y:S01]  /*0d40*/  NOP ;  /* 0x0000000000007918 */ /* 0x000fe20000000000 */
[----:B------:R-:W-:-:S05]  /*0d50*/  CS2R.32 R88, SR_CgaSize ;  /* 0x0000000000587805 */ /* 0x000fca0000008a00 */
[----:B------:R-:W-:-:S05]  /*0d60*/  IMAD R88, R88, -0xa0, RZ ;  /* 0xffffff6058587824 */ /* 0x000fca00078e02ff */
[----:B------:R-:W-:-:S14]  /*0d70*/  R2UR UR6, R88 ;  /* 0x00000000580672ca */ /* 0x000fdc00000e0000 */
[----:B------:R-:W4:Y:S01]  /*0d80*/  LDCU UR6, c[0x0][UR6+0x2b0] ;  /* 0x00005600060677ac */ /* 0x000f220008000800 */
[----:B------:R-:W2:Y:S01]  /*0d90*/  LDC R10, c[0x0][0xd24] ;  /* 0x00034900ff0a7b82 */ /* 0x000ea20000000800 */
[----:B------:R-:W-:-:S05]  /*0da0*/  CS2R.32 R2, SR_CgaSize ;  /* 0x0000000000027805 */ /* 0x000fca0000008a00 */
[----:B------:R-:W-:-:S06]  /*0db0*/  IMAD R2, R2, -0xa0, RZ ;  /* 0xffffff6002027824 */ /* 0x000fcc00078e02ff */
[----:B------:R-:W2:Y:S01]  /*0dc0*/  LDC R2, c[0x0][R2+0x2a4] ;  /* 0x0000a90002027b82 */ /* 0x000ea20000000800 */
[----:B----4-:R-:W-:Y:S01]  /*0dd0*/  FMUL R5, R5, UR6 ;  /* 0x0000000605057c20 */ /* 0x010fe20008400000 */
[----:B---3--:R-:W-:Y:S02]  /*0de0*/  I2FP.F32.U32 R4, UR4 ;  /* 0x0000000400047c45 */ /* 0x008fe40008201000 */
[----:B------:R-:W-:-:S05]  /*0df0*/  CS2R.32 R3, SR_CgaSize ;  /* 0x0000000000037805 */ /* 0x000fca0000008a00 */
[----:B------:R-:W-:-:S06]  /*0e00*/  IMAD R3, R3, -0xa0, RZ ;  /* 0xffffff6003037824 */ /* 0x000fcc00078e02ff */
[----:B------:R-:W3:Y:S01]  /*0e10*/  LDC R3, c[0x0][R3+0x2a0] ;  /* 0x0000a80003037b82 */ /* 0x000ee20000000800 */
[----:B------:R-:W-:Y:S01]  /*0e20*/  MOV R24, UR4 ;  /* 0x0000000400187c02 */ /* 0x000fe20008000f00 */
[----:B------:R-:W4:Y:S01]  /*0e30*/  F2I.U32.TRUNC.NTZ R88, R5 ;  /* 0x0000000500587305 */ /* 0x000f22000020f000 */
[----:B-1----:R-:W-:-:S05]  /*0e40*/  FMUL R4, R4, UR5 ;  /* 0x0000000504047c20 */ /* 0x002fca0008400000 */
[----:B--2---:R-:W-:Y:S01]  /*0e50*/  BAR.SYNC.DEFER_BLOCKING 0x0 ;  /* 0x0000000000007b1d */ /* 0x004fe20000010000 */
[----:B------:R-:W-:-:S05]  /*0e60*/  ISETP.GE.AND P0, PT, R10, 0x1, PT ;  /* 0x000000010a00780c */ /* 0x000fca0003f06270 */
[----:B------:R-:W1:Y:S02]  /*0e70*/  F2I.U32.TRUNC.NTZ R81, R4 ;  /* 0x0000000400517305 */ /* 0x000e64000020f000 */
[----:B------:R-:W2:Y:S01]  /*0e80*/  S2UR UR36, SR_CTAID.Z ;  /* 0x00000000002479c3 */ /* 0x000ea20000002700 */
[----:B----4-:R-:W-:-:S05]  /*0e90*/  IADD3 R88, PT, PT, -R88, RZ, RZ ;  /* 0x000000ff58587210 */ /* 0x010fca0007ffe1ff */
[----:B---3--:R-:W-:Y:S01]  /*0ea0*/  IMAD R88, R3, R88, UR11 ;  /* 0x0000000b03587e24 */ /* 0x008fe2000f8e0258 */
[----:B-1----:R-:W-:-:S05]  /*0eb0*/  IADD3 R81, PT, PT, -R81, RZ, RZ ;  /* 0x000000ff51517210 */ /* 0x002fca0007ffe1ff */
[----:B------:R-:W-:Y:S01]  /*0ec0*/  IMAD R81, R2, R81, UR4 ;  /* 0x0000000402517e24 */ /* 0x000fe2000f8e0251 */
[----:B--2---:R-:W-:Y:S06]  /*0ed0*/  @!P0 BRA `(.L_x_15) ;  /* 0x0000000000c08947 */ /* 0x004fec0003800000 */
[----:B------:R-:W1:Y:S01]  /*0ee0*/  LDC.64 R4, c[0x0][0xd18] ;  /* 0x00034600ff047b82 */ /* 0x000e620000000a00 */
[----:B------:R-:W-:-:S07]  /*0ef0*/  ISETP.NE.AND P0, PT, R10, 0x1, PT ;  /* 0x000000010a00780c */ /* 0x000fce0003f05270 */
[----:B------:R-:W2:Y:S08]  /*0f00*/  LDC R9, c[0x0][0xd0c] ;  /* 0x00034300ff097b82 */ /* 0x000eb00000000800 */
[----:B------:R-:W3:Y:S08]  /*0f10*/  LDC R13, c[0x0][0x370] ;  /* 0x0000dc00ff0d7b82 */ /* 0x000ef00000000800 */
[----:B------:R-:W4:Y:S01]  /*0f20*/  LDC R11, c[0x0][0x374] ;  /* 0x0000dd00ff0b7b82 */ /* 0x000f220000000800 */
[----:B-1----:R-:W-:-:S07]  /*0f30*/  ISETP.NE.AND P1, PT, R4, 0x1, PT ;  /* 0x000000010400780c */ /* 0x002fce0003f25270 */
[----:B------:R-:W3:Y:S01]  /*0f40*/  LDC.64 R6, c[0x0][0xd10] ;  /* 0x00034400ff067b82 */ /* 0x000ee20000000a00 */
[----:B--2---:R-:W-:-:S07]  /*0f50*/  ISETP.NE.AND P2, PT, R9, 0x1, PT ;  /* 0x000000010900780c */ /* 0x004fce0003f45270 */
[----:B------:R-:W1:Y:S08]  /*0f60*/  LDC R8, c[0x0][0xd20] ;  /* 0x00034800ff087b82 */ /* 0x000e700000000800 */
[----:B------:R-:W2:Y:S01]  /*0f70*/  LDC.64 R2, c[0x0][0xd28] ;  /* 0x00034a00ff027b82 */ /* 0x000ea20000000a00 */
[----:B----4-:R-:W-:-:S04]  /*0f80*/  IMAD.HI.U32 R15, R11, R5, RZ ;  /* 0x000000050b0f7227 */ /* 0x010fc800078e00ff */
[----:B------:R-:W-:-:S04]  /*0f90*/  IMAD.HI.U32 R5, R24, R5, RZ ;  /* 0x0000000518057227 */ /* 0x000fc800078e00ff */
[----:B---3--:R-:W-:-:S04]  /*0fa0*/  IMAD.HI.U32 R12, R13, R6, RZ ;  /* 0x000000060d0c7227 */ /* 0x008fc800078e00ff */
[----:B------:R-:W-:Y:S01]  /*0fb0*/  IMAD.HI.U32 R6, R6, UR11, RZ ;  /* 0x0000000b06067c27 */ /* 0x000fe2000f8e00ff */
[-C--:B------:R-:W-:Y:S02]  /*0fc0*/  @P2 SHF.R.U32.HI R13, RZ, R7.reuse, R12 ;  /* 0x00000007ff0d2219 */ /* 0x080fe4000001160c */
[-C--:B-1----:R-:W-:Y:S02]  /*0fd0*/  @P1 SHF.R.U32.HI R11, RZ, R8.reuse, R15 ;  /* 0x00000008ff0b1219 */ /* 0x082fe4000001160f */
[----:B------:R-:W-:Y:S01]  /*0fe0*/  SHF.R.U32.HI R6, RZ, R7, R6 ;  /* 0x00000007ff067219 */ /* 0x000fe20000011606 */
[----:B------:R-:W-:Y:S01]  /*0ff0*/  IMAD.U32 R7, RZ, RZ, UR11 ;  /* 0x0000000bff077e24 */ /* 0x000fe2000f8e00ff */
[----:B------:R-:W-:Y:S01]  /*1000*/  SHF.R.U32.HI R5, RZ, R8, R5 ;  /* 0x00000008ff057219 */ /* 0x000fe20000011605 */
[----:B--2---:R-:W-:-:S03]  /*1010*/  IMAD.HI.U32 R12, R11, R2, RZ ;  /* 0x000000020b0c7227 */ /* 0x004fc600078e00ff */
[----:B------:R-:W-:Y:S02]  /*1020*/  SEL R5, R24, R5, !P1 ;  /* 0x0000000518057207 */ /* 0x000fe40004800000 */
[----:B------:R-:W-:Y:S01]  /*1030*/  SEL R7, R7, R6, !P2 ;  /* 0x0000000607077207 */ /* 0x000fe20005000000 */
[----:B------:R-:W-:Y:S01]  /*1040*/  IMAD.HI.U32 R14, R13, R2, RZ ;  /* 0x000000020d0e7227 */ /* 0x000fe200078e00ff */
[----:B------:R-:W-:-:S04]  /*1050*/  @P0 SHF.R.U32.HI R11, RZ, R3, R12 ;  /* 0x00000003ff0b0219 */ /* 0x000fc8000001160c */
[----:B------:R-:W-:Y:S01]  /*1060*/  @P0 SHF.R.U32.HI R13, RZ, R3, R14 ;  /* 0x00000003ff0d0219 */ /* 0x000fe2000001160e */
[----:B------:R-:W-:-:S04]  /*1070*/  IMAD R11, R11, R10, RZ ;  /* 0x0000000a0b0b7224 */ /* 0x000fc800078e02ff */
[----:B------:R-:W-:Y:S01]  /*1080*/  IMAD R6, R13, R10, RZ ;  /* 0x0000000a0d067224 */ /* 0x000fe200078e02ff */
[----:B------:R-:W-:-:S04]  /*1090*/  ISETP.GE.AND P1, PT, R5, R11, PT ;  /* 0x0000000b0500720c */ /* 0x000fc80003f26270 */
[----:B------:R-:W-:Y:S01]  /*10a0*/  ISETP.GE.OR P1, PT, R7, R6, P1 ;  /* 0x000000060700720c */ /* 0x000fe20000f26670 */
[----:B------:R-:W-:-:S05]  /*10b0*/  IMAD.HI.U32 R6, R5, R2, RZ ;  /* 0x0000000205067227 */ /* 0x000fca00078e00ff */
[----:B------:R-:W-:-:S04]  /*10c0*/  SHF.R.U32.HI R6, RZ, R3, R6 ;  /* 0x00000003ff067219 */ /* 0x000fc80000011606 */
[----:B------:R-:W-:-:S03]  /*10d0*/  SEL R6, R5, R6, !P0 ;  /* 0x0000000605067207 */ /* 0x000fc60004000000 */
[----:B------:R-:W-:-:S04]  /*10e0*/  @!P1 IMAD.HI.U32 R8, R7, R2, RZ ;  /* 0x0000000207089227 */ /* 0x000fc800078e00ff */
[----:B------:R-:W-:Y:S01]  /*10f0*/  IMAD.MOV R2, RZ, RZ, -R6 ;  /* 0x000000ffff027224 */ /* 0x000fe200078e0a06 */
[----:B------:R-:W-:-:S03]  /*1100*/  @!P1 SHF.R.U32.HI R8, RZ, R3, R8 ;  /* 0x00000003ff089219 */ /* 0x000fc60000011608 */
[----:B------:R-:W-:Y:S01]  /*1110*/  IMAD R2, R10, R2, R5 ;  /* 0x000000020a027224 */ /* 0x000fe200078e0205 */
[----:B------:R-:W-:-:S04]  /*1120*/  @!P1 SEL R3, R7, R8, !P0 ;  /* 0x0000000807039207 */ /* 0x000fc80004000000 */
[----:B------:R-:W-:Y:S01]  /*1130*/  @!P1 IADD3 R6, PT, PT, R6, -R3, RZ ;  /* 0x8000000306069210 */ /* 0x000fe20007ffe0ff */
[----:B------:R-:W-:Y:S01]  /*1140*/  @!P1 IMAD R13, R2, R13, R3 ;  /* 0x0000000d020d9224 */ /* 0x000fe200078e0203 */
[----:B------:R-:W-:Y:S01]  /*1150*/  IADD3 R3, PT, PT, -R5, RZ, RZ ;  /* 0x000000ff05037210 */ /* 0x000fe20007ffe1ff */
[--C-:B------:R-:W-:Y:S02]  /*1160*/  IMAD.MOV R2, RZ, RZ, -R7.reuse ;  /* 0x000000ffff027224 */ /* 0x100fe400078e0a07 */
[----:B------:R-:W-:Y:S01]  /*1170*/  @!P1 IMAD R5, R6, R10, R7 ;  /* 0x0000000a06059224 */ /* 0x000fe200078e0207 */
[----:B------:R-:W-:Y:S01]  /*1180*/  @!P1 MOV R7, R13 ;  /* 0x0000000d00079202 */ /* 0x000fe20000000f00 */
[----:B------:R-:W-:Y:S02]  /*1190*/  IMAD R2, R9, R2, UR11 ;  /* 0x0000000b09027e24 */ /* 0x000fe4000f8e0202 */
[----:B------:R-:W-:Y:S02]  /*11a0*/  IMAD R3, R4, R3, R24 ;  /* 0x0000000304037224 */ /* 0x000fe400078e0218 */
[----:B------:R-:W-:-:S02]  /*11b0*/  IMAD R2, R7, R9, R2 ;  /* 0x0000000907027224 */ /* 0x000fc400078e0202 */
[----:B------:R-:W-:-:S03]  /*11c0*/  IMAD R24, R5, R4, R3 ;  /* 0x0000000405187224 */ /* 0x000fc600078e0203 */
[----:B------:R-:W-:Y:S02]  /*11d0*/  R2UR UR11, R2 ;  /* 0x00000000020b72ca */ /* 0x000fe400000e0000 */
.L_x_15:
[----:B------:R-:W1:Y:S02]  /*11e0*/  LDCU UR4, c[0x0][0xd30] ;  /* 0x0001a600ff0477ac */ /* 0x000e640008000800 */
[----:B-1----:R-:W-:-:S09]  /*11f0*/  UISETP.NE.AND UP1, UPT, UR4, 0x1, UPT ;  /* 0x000000010400788c */ /* 0x002fd2000bf25270 */
[----:B------:R-:W-:Y:S05]  /*1200*/  BRA.U UP1, `(.L_x_16) ;  /* 0x0000000101487547 */ /* 0x000fea000b800000 */
[----:B------:R-:W1:Y:S08]  /*1210*/  LDC.64 R4, c[0x0][0xd10] ;  /* 0x00034400ff047b82 */ /* 0x000e700000000a00 */
[----:B------:R-:W2:Y:S08]  /*1220*/  LDC.64 R2, c[0x0][0xd18] ;  /* 0x00034600ff027b82 */ /* 0x000eb00000000a00 */
[----:B------:R-:W3:Y:S08]  /*1230*/  LDC R6, c[0x0][0xd20] ;  /* 0x00034800ff067b82 */ /* 0x000ef00000000800 */
[----:B------:R-:W4:Y:S01]  /*1240*/  LDC R7, c[0x0][0xd0c] ;  /* 0x00034300ff077b82 */ /* 0x000f220000000800 */
[----:B-1----:R-:W-:-:S05]  /*1250*/  IMAD.HI.U32 R4, R4, UR11, RZ ;  /* 0x0000000b04047c27 */ /* 0x002fca000f8e00ff */
[----:B------:R-:W-:Y:S01]  /*1260*/  SHF.R.U32.HI R4, RZ, R5, R4 ;  /* 0x00000005ff047219 */ /* 0x000fe20000011604 */
[----:B--2---:R-:W-:Y:S01]  /*1270*/  IMAD.HI.U32 R3, R24, R3, RZ ;  /* 0x0000000318037227 */ /* 0x004fe200078e00ff */
[----:B------:R-:W-:-:S04]  /*1280*/  ISETP.NE.AND P0, PT, R2, 0x1, PT ;  /* 0x000000010200780c */ /* 0x000fc80003f05270 */
[----:B---3--:R-:W-:Y:S01]  /*1290*/  SHF.R.U32.HI R5, RZ, R6, R3 ;  /* 0x00000006ff057219 */ /* 0x008fe20000011603 */
[----:B------:R-:W-:Y:S01]  /*12a0*/  IMAD.U32 R3, RZ, RZ, UR11 ;  /* 0x0000000bff037e24 */ /* 0x000fe2000f8e00ff */
[----:B----4-:R-:W-:-:S04]  /*12b0*/  ISETP.NE.AND P1, PT, R7, 0x1, PT ;  /* 0x000000010700780c */ /* 0x010fc80003f25270 */
[----:B------:R-:W-:Y:S02]  /*12c0*/  SEL R3, R3, R4, !P1 ;  /* 0x0000000403037207 */ /* 0x000fe40004800000 */
[----:B------:R-:W-:-:S05]  /*12d0*/  SEL R4, R24, R5, !P0 ;  /* 0x0000000518047207 */ /* 0x000fca0004000000 */
[----:B------:R-:W-:Y:S02]  /*12e0*/  IMAD.IADD R6, R4, 0x1, -R3 ;  /* 0x0000000104067824 */ /* 0x000fe400078e0a03 */
[----:B------:R-:W-:Y:S02]  /*12f0*/  IMAD.IADD R3, R3, 0x1, -R4 ;  /* 0x0000000103037824 */ /* 0x000fe400078e0a04 */
[----:B------:R-:W-:Y:S02]  /*1300*/  IMAD R6, R6, R7, UR11 ;  /* 0x0000000b06067e24 */ /* 0x000fe4000f8e0207 */
[----:B------:R-:W-:-:S03]  /*1310*/  IMAD R24, R3, R2, R24 ;  /* 0x0000000203187224 */ /* 0x000fc600078e0218 */
[----:B------:R-:W-:-:S15]  /*1320*/  R2UR UR11, R6 ;  /* 0x00000000060b72ca */ /* 0x000fde00000e0000 */
.L_x_16:
[----:B------:R-:W1:Y:S01]  /*1330*/  LDCU UR5, c[0x0][0x38c] ;  /* 0x00007180ff0577ac */ /* 0x000e620008000800 */
[----:B------:R-:W2:Y:S08]  /*1340*/  S2UR UR37, SR_CgaCtaId ;  /* 0x00000000002579c3 */ /* 0x000eb00000008800 */
[----:B------:R-:W-:Y:S01]  /*1350*/  BAR.SYNC.DEFER_BLOCKING 0x0 ;  /* 0x0000000000007b1d */ /* 0x000fe20000010000 */
[----:B------:R-:W-:Y:S01]  /*1360*/  ISETP.NE.OR P4, PT, R0, 0x2, !P4 ;  /* 0x000000020000780c */ /* 0x000fe20006785670 */
[----:B------:R-:W-:Y:S01]  /*1370*/  UISETP.NE.AND UP1, UPT, UR8, 0x2, UPT ;  /* 0x000000020800788c */ /* 0x000fe2000bf25270 */
[----:B------:R-:W-:-:S05]  /*1380*/  LOP3.LUT R0, R103, 0x1f, RZ, 0xc0, !PT ;  /* 0x0000001f67007812 */ /* 0x000fca00078ec0ff */
[----:B------:R-:W3:Y:S01]  /*1390*/  LDC R2, c[0x0][0xd24] ;  /* 0x00034900ff027b82 */ /* 0x000ee20000000800 */
[----:B-1----:R-:W-:-:S04]  /*13a0*/  UIADD3 UR5, UPT, UPT, UR5, 0x7f, URZ ;  /* 0x0000007f05057890 */ /* 0x002fc8000fffe0ff */
[----:B------:R-:W-:-:S04]  /*13b0*/  USHF.R.S32.HI UR4, URZ, 0x1f, UR5 ;  /* 0x0000001fff047899 */ /* 0x000fc80008011405 */
[----:B------:R-:W-:-:S04]  /*13c0*/  ULEA.HI UR4, UR4, UR5, URZ, 0x7 ;  /* 0x0000000504047291 */ /* 0x000fc8000f8f38ff */
[----:B------:R-:W-:Y:S01]  /*13d0*/  USHF.R.S32.HI UR14, URZ, 0x7, UR4 ;  /* 0x00000007ff0e7899 */ /* 0x000fe20008011404 */
[----:B--2---:R-:W-:Y:S11]  /*13e0*/  BRA.U UP1, `(.L_x_17) ;  /* 0x0000000d016c7547 */ /* 0x004ff6000b800000 */
[----:B------:R-:W1:Y:S01]  /*13f0*/  LDC R3, c[0x0][0x370] ;  /* 0x0000dc00ff037b82 */ /* 0x000e620000000800 */
[----:B------:R-:W-:Y:S01]  /*1400*/  PLOP3.LUT P1, PT, PT, PT, UP2, 0x80, 0x8 ;  /* 0x000000000008781c */ /* 0x000fe20003f2f028 */
[----:B------:R-:W-:Y:S01]  /*1410*/  UISETP.LT.AND UP0, UPT, UR14, 0x1, UPT ;  /* 0x000000010e00788c */ /* 0x000fe2000bf01270 */
[----:B------:R-:W-:Y:S01]  /*1420*/  IMAD.MOV.U32 R16, RZ, RZ, 0x1 ;  /* 0x00000001ff107424 */ /* 0x000fe200078e00ff */
[----:B------:R-:W-:Y:S02]  /*1430*/  CS2R R14, SRZ ;  /* 0x00000000000e7805 */ /* 0x000fe4000001ff00 */
[----:B------:R-:W-:Y:S01]  /*1440*/  PLOP3.LUT P1, PT, P1, PT, PT, 0x8, 0x80 ;  /* 0x000000000080781c */ /* 0x000fe20000f2e170 */
[----:B------:R-:W-:Y:S01]  /*1450*/  IMAD.MOV.U32 R13, RZ, RZ, RZ ;  /* 0x000000ffff0d7224 */ /* 0x000fe200078e00ff */
[----:B------:R-:W2:Y:S01]  /*1460*/  LDCU.64 UR42, c[0x0][0x348] ;  /* 0x00006900ff2a77ac */ /* 0x000ea20008000a00 */
[----:B------:R-:W4:Y:S01]  /*1470*/  S2UR UR4, SR_CgaCtaId ;  /* 0x00000000000479c3 */ /* 0x000f220000008800 */
[----:B------:R-:W-:Y:S01]  /*1480*/  IMAD.MOV.U32 R12, RZ, RZ, 0x1 ;  /* 0x00000001ff0c7424 */ /* 0x000fe200078e00ff */
[----:B------:R-:W-:Y:S01]  /*1490*/  USEL UR14, UR14, 0x1, !UP0 ;  /* 0x000000010e0e7887 */ /* 0x000fe2000c000000 */
[----:B------:R-:W-:Y:S01]  /*14a0*/  UMOV UR7, URZ ;  /* 0x000000ff00077c82 */ /* 0x000fe20008000000 */
[----:B------:R-:W-:-:S04]  /*14b0*/  UMOV UR6, 0x400 ;  /* 0x0000040000067882 */ /* 0x000fc80000000000 */
[----:B------:R-:W1:Y:S06]  /*14c0*/  LDC R0, c[0x0][0x374] ;  /* 0x0000dd00ff007b82 */ /* 0x000e6c0000000800 */
.L_x_27:
[----:B------:R-:W-:-:S03]  /*14d0*/  UISETP.NE.AND UP0, UPT, UR37, URZ, UPT ;  /* 0x000000ff2500728c */ /* 0x000fc6000bf05270 */
[----:B----4-:R-:W-:Y:S02]  /*14e0*/  UMOV UR37, UR4 ;  /* 0x0000000400257c82 */ /* 0x010fe40008000000 */
[----:B------:R-:W-:-:S04]  /*14f0*/  ULEA UR5, UR37, UR6, 0x18 ;  /* 0x0000000625057291 */ /* 0x000fc8000f8ec0ff */
[----:B------:R-:W-:Y:S08]  /*1500*/  BRA.U UP0, `(.L_x_18) ;  /* 0x0000000100347547 */ /* 0x000ff0000b800000 */
[----:B------:R-:W4:Y:S01]  /*1510*/  S2R R4, SR_CgaCtaId ;  /* 0x0000000000047919 */ /* 0x000f220000008800 */
[----:B------:R-:W-:-:S04]  /*1520*/  MOV R5, 0x400 ;  /* 0x0000040000057802 */ /* 0x000fc80000000f00 */
[----:B----4-:R-:W-:Y:S02]  /*1530*/  LEA R4, R4, R5, 0x18 ;  /* 0x0000000504047211 */ /* 0x010fe400078ec0ff */
[----:B------:R-:W-:-:S03]  /*1540*/  SHF.L.U32 R5, R12, 0x1f, RZ ;  /* 0x0000001f0c057819 */ /* 0x000fc600000006ff */
[----:B------:R-:W-:-:S04]  /*1550*/  IMAD R4, R13, 0x8, R4 ;  /* 0x000000080d047824 */ /* 0x000fc800078e0204 */
[----:B------:R-:W4:Y:S02]  /*1560*/  SYNCS.PHASECHK.TRANS64.TRYWAIT P0, [R4+URZ+0xd0], R5 ;  /* 0x0000d005040075a7 */ /* 0x000f2400080011ff */
[----:B----4-:R-:W-:Y:S05]  /*1570*/  @!P0 BRA `(.L_x_19) ;  /* 0x0000007c00e88947 */ /* 0x010fea0003800000 */
.L_x_120:
[----:B------:R1:W-:Y:S01]  /*1580*/  SYNCS.ARRIVE.TRANS64.A1T0 RZ, [R4+URZ+0xc0], RZ ;  /* 0x0000c0ff04ff79a7 */ /* 0x0003e200081000ff */
[----:B------:R-:W-:-:S05]  /*1590*/  VIADD R13, R13, 0x1 ;  /* 0x000000010d0d7836 */ /* 0x000fca0000000000 */
[----:B------:R-:W-:-:S04]  /*15a0*/  ISETP.NE.AND P0, PT, R13, 0x2, PT ;  /* 0x000000020d00780c */ /* 0x000fc80003f05270 */
[----:B----4-:R-:W-:Y:S02]  /*15b0*/  SEL R5, RZ, 0x1, P0 ;  /* 0x00000001ff057807 */ /* 0x010fe40000000000 */
[----:B------:R-:W-:Y:S02]  /*15c0*/  SEL R13, R13, RZ, P0 ;  /* 0x000000ff0d0d7207 */ /* 0x000fe40000000000 */
[----:B------:R-:W-:-:S07]  /*15d0*/  LOP3.LUT R12, R12, R5, RZ, 0x3c, !PT ;  /* 0x000000050c0c7212 */ /* 0x000fce00078e3cff */
.L_x_18:
[----:B------:R-:W-:Y:S01]  /*15e0*/  ULEA UR8, UR7, UR5, 0x3 ;  /* 0x0000000507087291 */ /* 0x000fe2000f8e18ff */
[----:B-1----:R-:W-:-:S08]  /*15f0*/  SHF.L.U32 R4, R16, 0x1f, RZ ;  /* 0x0000001f10047819 */ /* 0x002fd000000006ff */
[----:B------:R1:W4:Y:S02]  /*1600*/  SYNCS.PHASECHK.TRANS64.TRYWAIT P0, [UR8+0x18], R4 ;  /* 0x00001804ff0075a7 */ /* 0x0003240008001108 */
[----:B------:R-:W2:Y:S02]  /*1610*/  LDCU UR8, c[0x0][0x38c] ;  /* 0x00007180ff0877ac */ /* 0x000ea40008000800 */
[----:B--2---:R-:W-:-:S09]  /*1620*/  UISETP.GE.AND UP0, UPT, UR8, 0x1, UPT ;  /* 0x000000010800788c */ /* 0x004fd2000bf06270 */
[----:B-1----:R-:W-:Y:S05]  /*1630*/  BRA.U !UP0, `(.L_x_20) ;  /* 0x0000000108d87547 */ /* 0x002fea000b800000 */
[----:B------:R-:W-:Y:S01]  /*1640*/  R2UR UR27, R24 ;  /* 0x00000000181b72ca */ /* 0x000fe200000e0000 */
[----:B------:R-:W-:Y:S01]  /*1650*/  UIADD3 UR40, UP2, UPT, UR42, 0x80, URZ ;  /* 0x000000802a287890 */ /* 0x000fe2000ff5e0ff */
[----:B------:R-:W-:Y:S01]  /*1660*/  @!P4 MOV R5, 0xc800 ;  /* 0x0000c8000005c802 */ /* 0x000fe20000000f00 */
[----:B------:R-:W-:Y:S02]  /*1670*/  UIADD3 UR38, UP1, UPT, UR42, 0x280, URZ ;  /* 0x000002802a267890 */ /* 0x000fe4000ff3e0ff */
[----:B------:R-:W-:Y:S02]  /*1680*/  UIADD3 UR30, UP0, UPT, UR42, 0x180, URZ ;  /* 0x000001802a1e7890 */ /* 0x000fe4000ff1e0ff */
[----:B------:R-:W-:Y:S02]  /*1690*/  USHF.L.U32 UR35, UR11, 0x7, URZ ;  /* 0x000000070b237899 */ /* 0x000fe400080006ff */
[----:B------:R-:W-:Y:S02]  /*16a0*/  UIADD3.X UR41, UPT, UPT, URZ, UR43, URZ, UP2, !UPT ;  /* 0x0000002bff297290 */ /* 0x000fe400097fe4ff */
[----:B------:R-:W-:-:S02]  /*16b0*/  UIADD3.X UR39, UPT, UPT, URZ, UR43, URZ, UP1, !UPT ;  /* 0x0000002bff277290 */ /* 0x000fc40008ffe4ff */
[----:B------:R-:W-:Y:S02]  /*16c0*/  UIADD3.X UR31, UPT, UPT, URZ, UR43, URZ, UP0, !UPT ;  /* 0x0000002bff1f7290 */ /* 0x000fe400087fe4ff */
[----:B------:R-:W-:Y:S01]  /*16d0*/  USHF.L.U32 UR27, UR27, 0x7, URZ ;  /* 0x000000071b1b7899 */ /* 0x000fe200080006ff */
[----:B------:R-:W-:Y:S01]  /*16e0*/  UMOV UR15, UR7 ;  /* 0x00000007000f7c82 */ /* 0x000fe20008000000 */
[----:B------:R-:W-:Y:S01]  /*16f0*/  UMOV UR12, URZ ;  /* 0x000000ff000c7c82 */ /* 0x000fe20008000000 */
[----:B------:R-:W-:-:S09]  /*1700*/  UMOV UR10, URZ ;  /* 0x000000ff000a7c82 */ /* 0x000fd20008000000 */
.L_x_23:
[----:B------:R-:W-:Y:S01]  /*1710*/  ULEA UR33, UR15, UR5, 0x3 ;  /* 0x000000050f217291 */ /* 0x000fe2000f8e18ff */
[----:B-1--4-:R-:W-:Y:S11]  /*1720*/  @P0 BRA `(.L_x_21) ;  /* 0x00000000000c0947 */ /* 0x012ff60003800000 */
[----:B------:R-:W-:-:S04]  /*1730*/  SHF.L.U32 R7, R16, 0x1f, RZ ;  /* 0x0000001f10077819 */ /* 0x000fc800000006ff */
[----:B------:R-:W1:Y:S02]  /*1740*/  SYNCS.PHASECHK.TRANS64.TRYWAIT P0, [UR33+0x18], R7 ;  /* 0x00001807ff0075a7 */ /* 0x000e640008001121 */
[----:B-1----:R-:W-:Y:S05]  /*1750*/  @!P0 BRA `(.L_x_22) ;  /* 0x0000007c00848947 */ /* 0x002fea0003800000 */
.L_x_21:
[----:B------:R-:W-:Y:S01]  /*1760*/  UIADD3 UR7, UPT, UPT, UR15, 0x1, URZ ;  /* 0x000000010f077890 */ /* 0x000fe2000fffe0ff */
[----:B------:R2:W-:Y:S01]  /*1770*/  @!P4 SYNCS.ARRIVE.TRANS64 RZ, [UR33], R5 ;  /* 0x00000005ffffc9a7 */ /* 0x0005e20008000021 */
[----:B------:R-:W-:Y:S02]  /*1780*/  ULEA UR32, UR15, UR5, 0xe ;  /* 0x000000050f207291 */ /* 0x000fe4000f8e70ff */
[----:B------:R-:W-:Y:S02]  /*1790*/  UISETP.NE.AND UP0, UPT, UR7, 0x3, UPT ;  /* 0x000000030700788c */ /* 0x000fe4000bf05270 */
[----:B------:R-:W-:Y:S02]  /*17a0*/  ULEA UR16, UR15, UR5, 0xf ;  /* 0x000000050f107291 */ /* 0x000fe4000f8e78ff */
[----:B------:R-:W-:Y:S02]  /*17b0*/  USEL UR9, URZ, 0x1, UP0 ;  /* 0x00000001ff097887 */ /* 0x000fe40008000000 */
[----:B------:R-:W-:-:S02]  /*17c0*/  USEL UR7, UR7, URZ, UP0 ;  /* 0x000000ff07077287 */ /* 0x000fc40008000000 */
[----:B------:R-:W-:Y:S02]  /*17d0*/  USHF.L.U32 UR26, UR12, 0x7, URZ ;  /* 0x000000070c1a7899 */ /* 0x000fe400080006ff */
[----:B------:R-:W-:Y:S01]  /*17e0*/  ULEA UR8, UR7, UR5, 0x3 ;  /* 0x0000000507087291 */ /* 0x000fe2000f8e18ff */
[----:B------:R-:W-:Y:S01]  /*17f0*/  LOP3.LUT R16, R16, UR9, RZ, 0x3c, !PT ;  /* 0x0000000910107c12 */ /* 0x000fe2000f8e3cff */
[----:B------:R-:W-:Y:S02]  /*1800*/  USHF.L.U32 UR34, UR12, 0x6, URZ ;  /* 0x000000060c227899 */ /* 0x000fe400080006ff */
[----:B------:R-:W-:Y:S01]  /*1810*/  UIADD3 UR32, UPT, UPT, UR32, 0x10400, URZ ;  /* 0x0001040020207890 */ /* 0x000fe2000fffe0ff */
[----:B-1----:R-:W-:Y:S01]  /*1820*/  SHF.L.U32 R4, R16, 0x1f, RZ ;  /* 0x0000001f10047819 */ /* 0x002fe200000006ff */
[----:B------:R-:W-:Y:S02]  /*1830*/  UIADD3 UR24, UPT, UPT, UR16, 0x1c400, URZ ;  /* 0x0001c40010187890 */ /* 0x000fe4000fffe0ff */
[----:B------:R-:W-:Y:S01]  /*1840*/  UIADD3 UR16, UPT, UPT, UR16, 0x20400, URZ ;  /* 0x0002040010107890 */ /* 0x000fe2000fffe0ff */
[----:B------:R2:W1:Y:S01]  /*1850*/  SYNCS.PHASECHK.TRANS64.TRYWAIT P0, [UR8+0x18], R4 ;  /* 0x00001804ff0075a7 */ /* 0x0004620008001108 */
[----:B------:R-:W-:-:S02]  /*1860*/  ULEA UR8, UR15, UR5, 0xb ;  /* 0x000000050f087291 */ /* 0x000fc4000f8e58ff */
[----:B------:R-:W-:Y:S02]  /*1870*/  UIADD3 UR18, UPT, UPT, UR26, 0x40, URZ ;  /* 0x000000401a127890 */ /* 0x000fe4000fffe0ff */
[----:B------:R-:W-:Y:S01]  /*1880*/  UIADD3 UR8, UPT, UPT, UR8, 0x34400, URZ ;  /* 0x0003440008087890 */ /* 0x000fe2000fffe0ff */
[----:B------:R-:W-:Y:S01]  /*1890*/  UMOV UR22, 0x0 ;  /* 0x0000000000167882 */ /* 0x000fe20000000000 */
[----:B------:R-:W-:Y:S01]  /*18a0*/  UMOV UR23, 0x10000000 ;  /* 0x1000000000177882 */ /* 0x000fe20000000000 */
[----:B------:R-:W-:Y:S01]  /*18b0*/  UMOV UR25, UR33 ;  /* 0x0000002100197c82 */ /* 0x000fe20008000000 */
[----:B------:R-:W-:Y:S01]  /*18c0*/  UMOV UR28, UR36 ;  /* 0x00000024001c7c82 */ /* 0x000fe20008000000 */
[----:B------:R-:W-:Y:S01]  /*18d0*/  UMOV UR17, UR33 ;  /* 0x0000002100117c82 */ /* 0x000fe20008000000 */
[----:B------:R-:W-:Y:S01]  /*18e0*/  UMOV UR19, UR27 ;  /* 0x0000001b00137c82 */ /* 0x000fe20008000000 */
[----:B------:R-:W-:Y:S01]  /*18f0*/  UMOV UR20, UR36 ;  /* 0x0000002400147c82 */ /* 0x000fe20008000000 */
[----:B------:R-:W-:Y:S01]  /*1900*/  UTMALDG.3D [UR32], [UR40], desc[UR22] ;  /* 0x00001620280075b4 */ /* 0x000fe20008011000 */
[----:B------:R-:W-:Y:S01]  /*1910*/  UMOV UR13, UR36 ;  /* 0x00000024000d7c82 */ /* 0x000fe20008000000 */
[----:B------:R-:W-:Y:S01]  /*1920*/  UMOV UR9, UR33 ;  /* 0x0000002100097c82 */ /* 0x000fe20008000000 */
[----:B------:R-:W-:Y:S01]  /*1930*/  UMOV UR15, UR7 ;  /* 0x00000007000f7c82 */ /* 0x000fe20008000000 */
[----:B------:R-:W-:Y:S01]  /*1940*/  UTMALDG.3D [UR24], [UR38], desc[UR22] ;  /* 0x00001618260075b4 */ /* 0x000fe20008011000 */
[----:B------:R-:W-:Y:S01]  /*1950*/  UTMALDG.3D [UR16], [UR38], desc[UR22] ;  /* 0x00001610260075b4 */ /* 0x000fe20008011000 */
[----:B------:R4:W-:Y:S02]  /*1960*/  UTMALDG.4D [UR8], [UR30], desc[UR22] ;  /* 0x000016081e0075b4 */ /* 0x0009e40008019000 */
[----:B----4-:R-:W-:-:S04]  /*1970*/  UIADD3 UR12, UPT, UPT, UR12, 0x1, URZ ;  /* 0x000000010c0c7890 */ /* 0x010fc8000fffe0ff */
[----:B------:R-:W-:-:S09]  /*1980*/  UISETP.NE.AND UP0, UPT, UR12, UR14, UPT ;  /* 0x0000000e0c00728c */ /* 0x000fd2000bf05270 */
[----:B--2---:R-:W-:Y:S05]  /*1990*/  BRA.U UP0, `(.L_x_23) ;  /* 0xfffffffd005c7547 */ /* 0x004fea000b83ffff */
.L_x_20:
[----:B------:R-:W-:Y:S01]  /*19a0*/  LEA R8, R15, UR5, 0x3 ;  /* 0x000000050f087c11 */ /* 0x000fe2000f8e18ff */
[----:B------:R-:W-:Y:S01]  /*19b0*/  @!P1 SYNCS.ARRIVE.TRANS64.A1T0 RZ, [UR5+0x78], RZ ;  /* 0x000078ffffff99a7 */ /* 0x000fe20008100005 */
[----:B------:R-:W-:Y:S01]  /*19c0*/  SHF.L.U32 R5, R14, 0x1f, RZ ;  /* 0x0000001f0e057819 */ /* 0x000fe200000006ff */
[----:B------:R-:W-:-:S03]  /*19d0*/  NOP ;  /* 0x0000000000007918 */ /* 0x000fc60000000000 */
[----:B-1--4-:R-:W1:Y:S01]  /*19e0*/  SYNCS.PHASECHK.TRANS64.TRYWAIT P0, [R8+URZ+0x80], R5 ;  /* 0x00008005080075a7 */ /* 0x012e6200080011ff */
[----:B------:R-:W-:Y:S01]  /*19f0*/  LEA R4, R15, UR5, 0x4 ;  /* 0x000000050f047c11 */ /* 0x000fe2000f8e20ff */
[----:B-1----:R-:W-:Y:S06]  /*1a00*/  @!P0 BRA `(.L_x_24) ;  /* 0x0000007800f08947 */ /* 0x002fec0003800000 */
.L_x_122:
[----:B-1----:R-:W1:Y:S01]  /*1a10*/  LDS.128 R4, [R4+0xf0] ;  /* 0x0000f00004047984 */ /* 0x002e620000000c00 */
[----:B---3--:R-:W-:Y:S01]  /*1a20*/  ISETP.GE.AND P0, PT, R2, 0x1, PT ;  /* 0x000000010200780c */ /* 0x008fe20003f06270 */
[----:B------:R-:W-:Y:S01]  /*1a30*/  VIADD R8, R8, 0x90 ;  /* 0x0000009008087836 */ /* 0x000fe20000000000 */
[----:B------:R-:W-:Y:S01]  /*1a40*/  @!PT LDS RZ, [RZ] ;  /* 0x00000000fffff984 */ /* 0x000fe20000000800 */
[----:B------:R-:W-:Y:S01]  /*1a50*/  @!PT LDS RZ, [RZ] ;  /* 0x00000000fffff984 */ /* 0x000fe20000000800 */
[----:B------:R-:W-:Y:S01]  /*1a60*/  @!PT LDS RZ, [RZ] ;  /* 0x00000000fffff984 */ /* 0x000fe20000000800 */
[----:B------:R-:W-:Y:S01]  /*1a70*/  @!PT LDS RZ, [RZ] ;  /* 0x00000000fffff984 */ /* 0x000fe20000000800 */
[----:B------:R2:W-:Y:S06]  /*1a80*/  MEMBAR.ALL.CTA ;  /* 0x0000000000007992 */ /* 0x0005ec0000008000 */
[----:B--2---:R-:W2:Y:S01]  /*1a90*/  FENCE.VIEW.ASYNC.S ;  /* 0x00000000000073c6 */ /* 0x004ea20000000000 */
[----:B------:R-:W-:-:S04]  /*1aa0*/  PRMT R8, RZ, 0x654, R8 ;  /* 0x00000654ff087816 */ /* 0x000fc80000000008 */
[----:B--2---:R2:W-:Y:S01]  /*1ab0*/  SYNCS.ARRIVE.TRANS64.RED.A1T0 RZ, [R8+URZ], RZ ;  /* 0x000000ff08ff79a7 */ /* 0x0045e200081004ff */
[----:B-1----:R-:W-:-:S13]  /*1ac0*/  LOP3.LUT P2, RZ, R6, 0x1, RZ, 0xc0, !PT ;  /* 0x0000000106ff7812 */ /* 0x002fda000784c0ff */
[----:B------:R-:W-:Y:S01]  /*1ad0*/  @P2 SHF.R.U32.HI R9, RZ, 0x10, R5 ;  /* 0x00000010ff092819 */ /* 0x000fe20000011605 */
[----:B------:R-:W-:Y:S01]  /*1ae0*/  VOTEU.ANY UP0, P2 ;  /* 0x0000000000ff7886 */ /* 0x000fe20001000100 */
[----:B------:R-:W-:Y:S02]  /*1af0*/  @P2 MOV R11, R4 ;  /* 0x00000004000b2202 */ /* 0x000fe40000000f00 */
[----:B------:R-:W-:Y:S02]  /*1b00*/  @P2 R2UR.BROADCAST UR8, R9 ;  /* 0x00000000090822ca */ /* 0x000fe400008e0000 */
[----:B------:R-:W-:-:S11]  /*1b10*/  @P2 LOP3.LUT R10, R5, 0xffff, RZ, 0xc0, !PT ;  /* 0x0000ffff050a2812 */ /* 0x000fd600078ec0ff */
[----:B------:R-:W-:Y:S01]  /*1b20*/  @UP0 UMOV UR36, UR8 ;  /* 0x0000000800240c82 */ /* 0x000fe20008000000 */
[----:B--2---:R-:W-:Y:S05]  /*1b30*/  @!P0 BRA `(.L_x_25) ;  /* 0x0000000000b88947 */ /* 0x004fea0003800000 */
[----:B------:R-:W1:Y:S01]  /*1b40*/  LDC.64 R6, c[0x0][0xd18] ;  /* 0x00034600ff067b82 */ /* 0x000e620000000a00 */
[----:B------:R-:W-:-:S07]  /*1b50*/  ISETP.NE.AND P3, PT, R2, 0x1, PT ;  /* 0x000000010200780c */ /* 0x000fce0003f65270 */
[----:B------:R-:W2:Y:S08]  /*1b60*/  LDC.64 R8, c[0x0][0xd10] ;  /* 0x00034400ff087b82 */ /* 0x000eb00000000a00 */
[----:B------:R-:W3:Y:S08]  /*1b70*/  LDC R17, c[0x0][0xd20] ;  /* 0x00034800ff117b82 */ /* 0x000ef00000000800 */
[----:B------:R-:W4:Y:S01]  /*1b80*/  LDC R18, c[0x0][0xd0c] ;  /* 0x00034300ff127b82 */ /* 0x000f220000000800 */
[----:B-1----:R-:W-:Y:S01]  /*1b90*/  IMAD.HI.U32 R22, R0, R7, RZ ;  /* 0x0000000700167227 */ /* 0x002fe200078e00ff */
[----:B------:R-:W-:-:S06]  /*1ba0*/  ISETP.NE.AND P0, PT, R6, 0x1, PT ;  /* 0x000000010600780c */ /* 0x000fcc0003f05270 */
[----:B------:R-:W1:Y:S01]  /*1bb0*/  LDC.64 R4, c[0x0][0xd28] ;  /* 0x00034a00ff047b82 */ /* 0x000e620000000a00 */
[----:B--2---:R-:W-:-:S04]  /*1bc0*/  IMAD.HI.U32 R20, R3, R8, RZ ;  /* 0x0000000803147227 */ /* 0x004fc800078e00ff */
[----:B------:R-:W-:Y:S01]  /*1bd0*/  IMAD.HI.U32 R24, R11, R8, RZ ;  /* 0x000000080b187227 */ /* 0x000fe200078e00ff */
[----:B------:R-:W-:Y:S02]  /*1be0*/  SHF.R.U32.HI R20, RZ, R9, R20 ;  /* 0x00000009ff147219 */ /* 0x000fe40000011614 */
[----:B---3--:R-:W-:Y:S01]  /*1bf0*/  SHF.R.U32.HI R19, RZ, R17, R22 ;  /* 0x00000011ff137219 */ /* 0x008fe20000011616 */
[----:B------:R-:W-:Y:S01]  /*1c00*/  IMAD.HI.U32 R22, R10, R7, RZ ;  /* 0x000000070a167227 */ /* 0x000fe200078e00ff */
[----:B------:R-:W-:Y:S02]  /*1c10*/  SHF.R.U32.HI R24, RZ, R9, R24 ;  /* 0x00000009ff187219 */ /* 0x000fe40000011618 */
[----:B------:R-:W-:Y:S02]  /*1c20*/  SEL R19, R0, R19, !P0 ;  /* 0x0000001300137207 */ /* 0x000fe40004000000 */
[----:B------:R-:W-:Y:S02]  /*1c30*/  SHF.R.U32.HI R17, RZ, R17, R22 ;  /* 0x00000011ff117219 */ /* 0x000fe40000011616 */
[----:B----4-:R-:W-:-:S02]  /*1c40*/  ISETP.NE.AND P1, PT, R18, 0x1, PT ;  /* 0x000000011200780c */ /* 0x010fc40003f25270 */
[----:B------:R-:W-:Y:S02]  /*1c50*/  SEL R17, R10, R17, !P0 ;  /* 0x000000110a117207 */ /* 0x000fe40004000000 */
[----:B------:R-:W-:Y:S02]  /*1c60*/  SEL R21, R3, R20, !P1 ;  /* 0x0000001403157207 */ /* 0x000fe40004800000 */
[----:B------:R-:W-:Y:S01]  /*1c70*/  SEL R7, R11, R24, !P1 ;  /* 0x000000180b077207 */ /* 0x000fe20004800000 */
[----:B-1----:R-:W-:Y:S01]  /*1c80*/  IMAD.HI.U32 R20, R19, R4, RZ ;  /* 0x0000000413147227 */ /* 0x002fe200078e00ff */
[----:B------:R-:W-:-:S03]  /*1c90*/  IADD3 R9, PT, PT, -R17, RZ, RZ ;  /* 0x000000ff11097210 */ /* 0x000fc60007ffe1ff */
[----:B------:R-:W-:Y:S01]  /*1ca0*/  IMAD.HI.U32 R8, R21, R4, RZ ;  /* 0x0000000415087227 */ /* 0x000fe200078e00ff */
[----:B------:R-:W-:-:S03]  /*1cb0*/  @P3 SHF.R.U32.HI R19, RZ, R5, R20 ;  /* 0x00000005ff133219 */ /* 0x000fc60000011614 */
[----:B------:R-:W-:Y:S01]  /*1cc0*/  IMAD R9, R6, R9, R10 ;  /* 0x0000000906097224 */ /* 0x000fe200078e020a */
        /* <DEDUP_REMOVED lines=12> */
[----:B------:R-:W-:-:S05]  /*1d90*/  @!P0 SEL R5, R7, R20, !P3 ;  /* 0x0000001407058207 */ /* 0x000fca0005800000 */
[--C-:B------:R-:W-:Y:S02]  /*1da0*/  @!P0 IMAD.IADD R8, R8, 0x1, -R5.reuse ;  /* 0x0000000108088824 */ /* 0x100fe400078e0a05 */
[----:B------:R-:W-:Y:S01]  /*1db0*/  @!P0 IMAD R5, R4, R21, R5 ;  /* 0x0000001504058224 */ /* 0x000fe200078e0205 */
[----:B------:R-:W-:Y:S01]  /*1dc0*/  IADD3 R4, PT, PT, -R7, RZ, RZ ;  /* 0x000000ff07047210 */ /* 0x000fe20007ffe1ff */
[----:B------:R-:W-:Y:S02]  /*1dd0*/  @!P0 IMAD R17, R2, R8, R7 ;  /* 0x0000000802118224 */ /* 0x000fe400078e0207 */
[----:B------:R-:W-:Y:S02]  /*1de0*/  @!P0 IMAD.MOV.U32 R7, RZ, RZ, R5 ;  /* 0x000000ffff078224 */ /* 0x000fe400078e0005 */
[----:B------:R-:W-:Y:S02]  /*1df0*/  IMAD R4, R18, R4, R11 ;  /* 0x0000000412047224 */ /* 0x000fe400078e020b */
[----:B------:R-:W-:-:S02]  /*1e00*/  IMAD R10, R17, R6, R9 ;  /* 0x00000006110a7224 */ /* 0x000fc400078e0209 */
[----:B------:R-:W-:Y:S02]  /*1e10*/  IMAD R11, R7, R18, R4 ;  /* 0x00000012070b7224 */ /* 0x000fe400078e0204 */
.L_x_25:
[----:B------:R-:W1:Y:S02]  /*1e20*/  LDCU UR8, c[0x0][0xd30] ;  /* 0x0001a600ff0877ac */ /* 0x000e640008000800 */
[----:B-1----:R-:W-:-:S09]  /*1e30*/  UISETP.NE.AND UP0, UPT, UR8, 0x1, UPT ;  /* 0x000000010800788c */ /* 0x002fd2000bf05270 */
[----:B------:R-:W-:Y:S05]  /*1e40*/  BRA.U UP0, `(.L_x_26) ;  /* 0x0000000100407547 */ /* 0x000fea000b800000 */
[----:B------:R-:W1:Y:S08]  /*1e50*/  LDC.64 R6, c[0x0][0xd10] ;  /* 0x00034400ff067b82 */ /* 0x000e700000000a00 */
[----:B------:R-:W2:Y:S08]  /*1e60*/  LDC.64 R4, c[0x0][0xd18] ;  /* 0x00034600ff047b82 */ /* 0x000eb00000000a00 */
[----:B------:R-:W3:Y:S08]  /*1e70*/  LDC R8, c[0x0][0xd20] ;  /* 0x00034800ff087b82 */ /* 0x000ef00000000800 */
[----:B------:R-:W4:Y:S01]  /*1e80*/  LDC R18, c[0x0][0xd0c] ;  /* 0x00034300ff127b82 */ /* 0x000f220000000800 */
[----:B-1----:R-:W-:-:S05]  /*1e90*/  IMAD.HI.U32 R6, R11, R6, RZ ;  /* 0x000000060b067227 */ /* 0x002fca00078e00ff */
[----:B------:R-:W-:Y:S01]  /*1ea0*/  SHF.R.U32.HI R6, RZ, R7, R6 ;  /* 0x00000007ff067219 */ /* 0x000fe20000011606 */
[----:B--2---:R-:W-:Y:S01]  /*1eb0*/  IMAD.HI.U32 R5, R10, R5, RZ ;  /* 0x000000050a057227 */ /* 0x004fe200078e00ff */
[----:B------:R-:W-:-:S04]  /*1ec0*/  ISETP.NE.AND P0, PT, R4, 0x1, PT ;  /* 0x000000010400780c */ /* 0x000fc80003f05270 */
[----:B---3--:R-:W-:-:S04]  /*1ed0*/  SHF.R.U32.HI R5, RZ, R8, R5 ;  /* 0x00000008ff057219 */ /* 0x008fc80000011605 */
[----:B------:R-:W-:Y:S02]  /*1ee0*/  SEL R5, R10, R5, !P0 ;  /* 0x000000050a057207 */ /* 0x000fe40004000000 */
[----:B----4-:R-:W-:-:S04]  /*1ef0*/  ISETP.NE.AND P1, PT, R18, 0x1, PT ;  /* 0x000000011200780c */ /* 0x010fc80003f25270 */
[----:B------:R-:W-:-:S05]  /*1f00*/  SEL R6, R11, R6, !P1 ;  /* 0x000000060b067207 */ /* 0x000fca0004800000 */
[----:B------:R-:W-:Y:S02]  /*1f10*/  IMAD.IADD R7, R5, 0x1, -R6 ;  /* 0x0000000105077824 */ /* 0x000fe400078e0a06 */
[----:B------:R-:W-:Y:S02]  /*1f20*/  IMAD.IADD R5, R6, 0x1, -R5 ;  /* 0x0000000106057824 */ /* 0x000fe400078e0a05 */
[----:B------:R-:W-:Y:S02]  /*1f30*/  IMAD R11, R7, R18, R11 ;  /* 0x00000012070b7224 */ /* 0x000fe400078e020b */
[----:B------:R-:W-:-:S07]  /*1f40*/  IMAD R10, R5, R4, R10 ;  /* 0x00000004050a7224 */ /* 0x000fce00078e020a */
.L_x_26:
[----:B------:R-:W-:Y:S01]  /*1f50*/  VIADD R15, R15, 0x1 ;  /* 0x000000010f0f7836 */ /* 0x000fe20000000000 */
[----:B------:R-:W-:Y:S01]  /*1f60*/  PLOP3.LUT P1, PT, PT, PT, PT, 0x80, 0x8 ;  /* 0x000000000008781c */ /* 0x000fe20003f2f070 */
[----:B------:R-:W-:Y:S02]  /*1f70*/  IMAD.IADD R4, R11, 0x1, R88 ;  /* 0x000000010b047824 */ /* 0x000fe400078e0258 */
[----:B------:R-:W-:Y:S01]  /*1f80*/  IMAD.IADD R24, R10, 0x1, R81 ;  /* 0x000000010a187824 */ /* 0x000fe200078e0251 */
[C---:B------:R-:W-:Y:S02]  /*1f90*/  ISETP.NE.AND P0, PT, R15.reuse, 0x2, PT ;  /* 0x000000020f00780c */ /* 0x040fe40003f05270 */
[----:B------:R-:W-:Y:S02]  /*1fa0*/  R2UR UR11, R4 ;  /* 0x00000000040b72ca */ /* 0x000fe400000e0000 */
[----:B------:R-:W-:Y:S02]  /*1fb0*/  SEL R5, RZ, 0x1, P0 ;  /* 0x00000001ff057807 */ /* 0x000fe40000000000 */
[----:B------:R-:W-:-:S02]  /*1fc0*/  SEL R15, R15, RZ, P0 ;  /* 0x000000ff0f0f7207 */ /* 0x000fc40000000000 */
[----:B------:R-:W-:Y:S01]  /*1fd0*/  LOP3.LUT R14, R14, R5, RZ, 0x3c, !PT ;  /* 0x000000050e0e7212 */ /* 0x000fe200078e3cff */
[----:B------:R-:W-:Y:S08]  /*1fe0*/  @P2 BRA `(.L_x_27) ;  /* 0xfffffff400382947 */ /* 0x000ff0000383ffff */
[----:B------:R-:W-:Y:S01]  /*1ff0*/  UIADD3 UR5, UPT, UPT, UR5, 0x18, URZ ;  /* 0x0000001805057890 */ /* 0x000fe2000fffe0ff */
[----:B------:R-:W-:-:S03]  /*2000*/  SHF.L.U32 R3, R16, 0x1f, RZ ;  /* 0x0000001f10037819 */ /* 0x000fc600000006ff */
[----:B------:R-:W-:-:S09]  /*2010*/  ULEA UR4, UR7, UR5, 0x3 ;  /* 0x0000000507047291 */ /* 0x000fd2000f8e18ff */
[----:B------:R-:W1:Y:S02]  /*2020*/  SYNCS.PHASECHK.TRANS64.TRYWAIT P0, [UR4], R3 ;  /* 0x00000003ff0075a7 */ /* 0x000e640008001104 */
[----:B-1----:R-:W-:Y:S05]  /*2030*/  @!P0 BRA `(.L_x_28) ;  /* 0x0000007400788947 */ /* 0x002fea0003800000 */
.L_x_124:
[----:B------:R-:W-:-:S04]  /*2040*/  UIADD3 UR6, UPT, UPT, UR7, 0x1, URZ ;  /* 0x0000000107067890 */ /* 0x000fc8000fffe0ff */
[----:B------:R-:W-:-:S04]  /*2050*/  UISETP.NE.AND UP0, UPT, UR6, 0x3, UPT ;  /* 0x000000030600788c */ /* 0x000fc8000bf05270 */
[----:B------:R-:W-:Y:S02]  /*2060*/  USEL UR7, URZ, 0x1, UP0 ;  /* 0x00000001ff077887 */ /* 0x000fe40008000000 */
[----:B------:R-:W-:-:S04]  /*2070*/  USEL UR6, UR6, URZ, UP0 ;  /* 0x000000ff06067287 */ /* 0x000fc80008000000 */
[----:B------:R-:W-:Y:S01]  /*2080*/  ULEA UR4, UR6, UR5, 0x3 ;  /* 0x0000000506047291 */ /* 0x000fe2000f8e18ff */
[----:B------:R-:W-:-:S04]  /*2090*/  LOP3.LUT R16, R16, UR7, RZ, 0x3c, !PT ;  /* 0x0000000710107c12 */ /* 0x000fc8000f8e3cff */
[----:B-1----:R-:W-:-:S04]  /*20a0*/  SHF.L.U32 R3, R16, 0x1f, RZ ;  /* 0x0000001f10037819 */ /* 0x002fc800000006ff */
[----:B------:R-:W1:Y:S02]  /*20b0*/  SYNCS.PHASECHK.TRANS64.TRYWAIT P0, [UR4], R3 ;  /* 0x00000003ff0075a7 */ /* 0x000e640008001104 */
[----:B-1----:R-:W-:Y:S05]  /*20c0*/  @!P0 BRA `(.L_x_29) ;  /* 0x00000074006c8947 */ /* 0x002fea0003800000 */
.L_x_126:
[----:B------:R-:W-:-:S04]  /*20d0*/  UIADD3 UR6, UPT, UPT, UR6, 0x1, URZ ;  /* 0x0000000106067890 */ /* 0x000fc8000fffe0ff */
[----:B------:R-:W-:-:S04]  /*20e0*/  UISETP.NE.AND UP0, UPT, UR6, 0x3, UPT ;  /* 0x000000030600788c */ /* 0x000fc8000bf05270 */
[----:B------:R-:W-:Y:S02]  /*20f0*/  USEL UR4, URZ, 0x1, UP0 ;  /* 0x00000001ff047887 */ /* 0x000fe40008000000 */
[----:B------:R-:W-:-:S04]  /*2100*/  USEL UR6, UR6, URZ, UP0 ;  /* 0x000000ff06067287 */ /* 0x000fc80008000000 */
[----:B------:R-:W-:Y:S01]  /*2110*/  ULEA UR6, UR6, UR5, 0x3 ;  /* 0x0000000506067291 */ /* 0x000fe2000f8e18ff */
[----:B-1----:R-:W-:-:S04]  /*2120*/  LOP3.LUT R3, R16, UR4, RZ, 0x3c, !PT ;  /* 0x0000000410037c12 */ /* 0x002fc8000f8e3cff */
[----:B------:R-:W-:Y:S01]  /*2130*/  SHF.L.U32 R3, R3, 0x1f, RZ ;  /* 0x0000001f03037819 */ /* 0x000fe200000006ff */
[----:B------:R-:W-:-:S07]  /*2140*/  IMAD.U32 R0, RZ, RZ, UR6 ;  /* 0x00000006ff007e24 */ /* 0x000fce000f8e00ff */
.L_x_30:
[----:B-1----:R1:W2:Y:S02]  /*2150*/  SYNCS.PHASECHK.TRANS64.TRYWAIT P0, [R0+URZ], R3 ;  /* 0x00000003000075a7 */ /* 0x0022a400080011ff */
[----:B--2---:R-:W-:Y:S05]  /*2160*/  @!P0 NANOSLEEP.SYNCS 0x989680 ;  /* 0x009896800000895d */ /* 0x004fea0003900000 */
[----:B------:R-:W2:Y:S02]  /*2170*/  @!P0 SYNCS.PHASECHK.TRANS64 P0, [R0+URZ], R3 ;  /* 0x00000003000085a7 */ /* 0x000ea400080010ff */
[----:B--2---:R-:W-:Y:S05]  /*2180*/  @P0 EXIT ;  /* 0x000000000000094d */ /* 0x004fea0003800000 */
[----:B------:R-:W-:Y:S05]  /*2190*/  BRA `(.L_x_30) ;  /* 0xfffffffc00ec7947 */ /* 0x000fea000383ffff */
.L_x_17:
[----:B------:R-:W-:-:S04]  /*21a0*/  UISETP.NE.AND UP1, UPT, UR37, URZ, UPT ;  /* 0x000000ff2500728c */ /* 0x000fc8000bf25270 */
[----:B------:R-:W-:-:S09]  /*21b0*/  UISETP.NE.OR UP1, UPT, UR8, 0x1, UP1 ;  /* 0x000000010800788c */ /* 0x000fd20008f25670 */
[----:B------:R-:W-:Y:S05]  /*21c0*/  BRA.U UP1, `(.L_x_31) ;  /* 0x0000000501487547 */ /* 0x000fea000b800000 */
[----:B------:R-:W-:Y:S01]  /*21d0*/  ISETP.NE.AND P2, PT, R0, RZ, PT ;  /* 0x000000ff0000720c */ /* 0x000fe20003f45270 */
[----:B------:R-:W-:Y:S01]  /*21e0*/  IMAD.MOV.U32 R12, RZ, RZ, 0x1 ;  /* 0x00000001ff0c7424 */ /* 0x000fe200078e00ff */
[----:B------:R-:W-:Y:S02]  /*21f0*/  CS2R R10, SRZ ;  /* 0x00000000000a7805 */ /* 0x000fe4000001ff00 */
[----:B------:R-:W-:Y:S01]  /*2200*/  CS2R R8, SRZ ;  /* 0x0000000000087805 */ /* 0x000fe2000001ff00 */
[----:B------:R-:W-:Y:S01]  /*2210*/  UMOV UR4, 0x400 ;  /* 0x0000040000047882 */ /* 0x000fe20000000000 */
[----:B------:R-:W-:Y:S01]  /*2220*/  UMOV UR6, URZ ;  /* 0x000000ff00067c82 */ /* 0x000fe20008000000 */
[----:B------:R-:W-:-:S12]  /*2230*/  ULEA UR37, UR37, UR4, 0x18 ;  /* 0x0000000425257291 */ /* 0x000fd8000f8ec0ff */
.L_x_35:
[----:B---3--:R-:W-:Y:S02]  /*2240*/  LEA R2, R8, UR37, 0x3 ;  /* 0x0000002508027c11 */ /* 0x008fe4000f8e18ff */
[----:B------:R-:W-:-:S03]  /*2250*/  SHF.L.U32 R5, R9, 0x1f, RZ ;  /* 0x0000001f09057819 */ /* 0x000fc600000006ff */
[----:B------:R-:W-:Y:S01]  /*2260*/  VIADD R4, R2, 0xd0 ;  /* 0x000000d002047836 */ /* 0x000fe20000000000 */
[----:B------:R-:W1:Y:S02]  /*2270*/  SYNCS.PHASECHK.TRANS64.TRYWAIT P0, [R2+URZ+0xc0], R5 ;  /* 0x0000c005020075a7 */ /* 0x000e6400080011ff */
[----:B-1----:R-:W-:Y:S05]  /*2280*/  @!P0 BRA `(.L_x_32) ;  /* 0x0000007400148947 */ /* 0x002fea0003800000 */
.L_x_127:
[----:B------:R-:W-:Y:S01]  /*2290*/  ULEA UR5, UR6, UR37, 0x3 ;  /* 0x0000002506057291 */ /* 0x000fe2000f8e18ff */
[----:B------:R-:W-:Y:S02]  /*22a0*/  PRMT R4, RZ, 0x654, R4 ;  /* 0x00000654ff047816 */ /* 0x000fe40000000004 */
[----:B-1----:R-:W-:Y:S01]  /*22b0*/  SHF.L.U32 R5, R12, 0x1f, RZ ;  /* 0x0000001f0c057819 */ /* 0x002fe200000006ff */
[----:B------:R-:W-:Y:S01]  /*22c0*/  UIADD3 UR4, UPT, UPT, UR5, 0x80, URZ ;  /* 0x0000008005047890 */ /* 0x000fe2000fffe0ff */
[----:B------:R1:W-:Y:S05]  /*22d0*/  SYNCS.ARRIVE.TRANS64.RED.A1T0 RZ, [R4+URZ], RZ ;  /* 0x000000ff04ff79a7 */ /* 0x0003ea00081004ff */
[----:B------:R-:W-:Y:S01]  /*22e0*/  IMAD.U32 R7, RZ, RZ, UR4 ;  /* 0x00000004ff077e24 */ /* 0x000fe2000f8e00ff */
[----:B------:R-:W2:Y:S04]  /*22f0*/  SYNCS.PHASECHK.TRANS64.TRYWAIT P0, [UR5+0x90], R5 ;  /* 0x00009005ff0075a7 */ /* 0x000ea80008001105 */
[----:B------:R-:W-:Y:S01]  /*2300*/  PRMT R6, R0, 0x654, R7 ;  /* 0x0000065400067816 */ /* 0x000fe20000000007 */
[----:B-1----:R-:W-:Y:S01]  /*2310*/  @!P2 IMAD.MOV.U32 R4, RZ, RZ, 0x10 ;  /* 0x00000010ff04a424 */ /* 0x002fe200078e00ff */
[----:B--2---:R-:W-:Y:S06]  /*2320*/  @!P0 BRA `(.L_x_33) ;  /* 0x0000007400008947 */ /* 0x004fec0003800000 */
.L_x_129:
[----:B------:R-:W-:Y:S01]  /*2330*/  ULEA UR4, UR6, UR37, 0x4 ;  /* 0x0000002506047291 */ /* 0x000fe2000f8e20ff */
[----:B------:R-:W-:Y:S01]  /*2340*/  SEL R3, R6, R3, !P2 ;  /* 0x0000000306037207 */ /* 0x000fe20005000000 */
[----:B------:R-:W-:Y:S01]  /*2350*/  UIADD3 UR5, UPT, UPT, UR5, 0x80, URZ ;  /* 0x0000008005057890 */ /* 0x000fe2000fffe0ff */
[----:B-1----:R-:W-:Y:S01]  /*2360*/  LEA R2, R11, UR37, 0x3 ;  /* 0x000000250b027c11 */ /* 0x002fe2000f8e18ff */
[----:B------:R-:W-:Y:S01]  /*2370*/  UIADD3 UR4, UPT, UPT, UR4, 0xf0, URZ ;  /* 0x000000f004047890 */ /* 0x000fe2000fffe0ff */
[----:B------:R-:W-:Y:S01]  /*2380*/  SHF.L.U32 R5, R10, 0x1f, RZ ;  /* 0x0000001f0a057819 */ /* 0x000fe200000006ff */
[----:B------:R1:W-:Y:S01]  /*2390*/  @!P2 SYNCS.ARRIVE.TRANS64.RED RZ, [R3+URZ], R4 ;  /* 0x0000000403ffa9a7 */ /* 0x0003e200080004ff */
[----:B------:R-:W-:Y:S01]  /*23a0*/  UIADD3 UR6, UPT, UPT, UR6, 0x1, URZ ;  /* 0x0000000106067890 */ /* 0x000fe2000fffe0ff */
[----:B------:R-:W-:-:S03]  /*23b0*/  VIADD R8, R8, 0x1 ;  /* 0x0000000108087836 */ /* 0x000fc60000000000 */
[----:B------:R-:W-:Y:S02]  /*23c0*/  UISETP.NE.AND UP0, UPT, UR6, 0x2, UPT ;  /* 0x000000020600788c */ /* 0x000fe4000bf05270 */
[----:B------:R-:W-:Y:S06]  /*23d0*/  UGETNEXTWORKID.BROADCAST [UR4], [UR5] ;  /* 0x00000000040073ca */ /* 0x000fec0008000100 */
[----:B------:R-:W-:Y:S01]  /*23e0*/  USEL UR4, URZ, 0x1, UP0 ;  /* 0x00000001ff047887 */ /* 0x000fe20008000000 */
[----:B------:R-:W-:Y:S01]  /*23f0*/  ISETP.NE.AND P0, PT, R8, 0x2, PT ;  /* 0x000000020800780c */ /* 0x000fe20003f05270 */
[----:B------:R-:W-:Y:S01]  /*2400*/  USEL UR6, UR6, URZ, UP0 ;  /* 0x000000ff06067287 */ /* 0x000fe20008000000 */
[----:B------:R-:W2:Y:S03]  /*2410*/  SYNCS.PHASECHK.TRANS64.TRYWAIT P1, [R2+URZ+0x80], R5 ;  /* 0x00008005020075a7 */ /* 0x000ea600080211ff */
[----:B------:R-:W-:Y:S01]  /*2420*/  LOP3.LUT R12, R12, UR4, RZ, 0x3c, !PT ;  /* 0x000000040c0c7c12 */ /* 0x000fe2000f8e3cff */
[----:B-12---:R-:W-:Y:S07]  /*2430*/  @!P1 BRA `(.L_x_34) ;  /* 0x0000007000d49947 */ /* 0x006fee0003800000 */
.L_x_130:
[C---:B------:R-:W-:Y:S01]  /*2440*/  LEA R4, R11.reuse, UR37, 0x4 ;  /* 0x000000250b047c11 */ /* 0x040fe2000f8e20ff */
[----:B-1----:R-:W-:Y:S01]  /*2450*/  VIADD R2, R2, 0x90 ;  /* 0x0000009002027836 */ /* 0x002fe20000000000 */
[----:B------:R-:W-:Y:S01]  /*2460*/  SEL R8, R8, RZ, P0 ;  /* 0x000000ff08087207 */ /* 0x000fe20000000000 */
[----:B------:R-:W-:-:S03]  /*2470*/  VIADD R11, R11, 0x1 ;  /* 0x000000010b0b7836 */ /* 0x000fc60000000000 */
[----:B------:R-:W1:Y:S01]  /*2480*/  LDS.128 R4, [R4+0xf0] ;  /* 0x0000f00004047984 */ /* 0x000e620000000c00 */
[----:B------:R-:W-:Y:S02]  /*2490*/  PRMT R2, RZ, 0x654, R2 ;  /* 0x00000654ff027816 */ /* 0x000fe40000000002 */
[C---:B------:R-:W-:Y:S01]  /*24a0*/  ISETP.NE.AND P1, PT, R11.reuse, 0x2, PT ;  /* 0x000000020b00780c */ /* 0x040fe20003f25270 */
[----:B------:R-:W-:Y:S01]  /*24b0*/  @!PT LDS RZ, [RZ] ;  /* 0x00000000fffff984 */ /* 0x000fe20000000800 */
[----:B------:R-:W-:Y:S01]  /*24c0*/  @!PT LDS RZ, [RZ] ;  /* 0x00000000fffff984 */ /* 0x000fe20000000800 */
[----:B------:R-:W-:Y:S01]  /*24d0*/  @!PT LDS RZ, [RZ] ;  /* 0x00000000fffff984 */ /* 0x000fe20000000800 */
[----:B------:R-:W-:Y:S01]  /*24e0*/  @!PT LDS RZ, [RZ] ;  /* 0x00000000fffff984 */ /* 0x000fe20000000800 */
[----:B------:R2:W-:Y:S06]  /*24f0*/  MEMBAR.ALL.CTA ;  /* 0x0000000000007992 */ /* 0x0005ec0000008000 */
[----:B--2---:R-:W2:Y:S01]  /*2500*/  FENCE.VIEW.ASYNC.S ;  /* 0x00000000000073c6 */ /* 0x004ea20000000000 */
[----:B------:R-:W-:Y:S01]  /*2510*/  SEL R11, R11, RZ, P1 ;  /* 0x000000ff0b0b7207 */ /* 0x000fe20000800000 */
[----:B--2---:R2:W-:Y:S01]  /*2520*/  SYNCS.ARRIVE.TRANS64.RED.A1T0 RZ, [R2+URZ], RZ ;  /* 0x000000ff02ff79a7 */ /* 0x0045e200081004ff */
[----:B-1----:R-:W-:-:S02]  /*2530*/  LOP3.LUT P3, RZ, R6, 0x1, RZ, 0xc0, !PT ;  /* 0x0000000106ff7812 */ /* 0x002fc4000786c0ff */
[----:B------:R-:W-:-:S04]  /*2540*/  SEL R5, RZ, 0x1, P1 ;  /* 0x00000001ff057807 */ /* 0x000fc80000800000 */
[----:B------:R-:W-:Y:S02]  /*2550*/  LOP3.LUT R10, R10, R5, RZ, 0x3c, !PT ;  /* 0x000000050a0a7212 */ /* 0x000fe400078e3cff */
[----:B--2---:R-:W-:-:S04]  /*2560*/  SEL R2, RZ, 0x1, P0 ;  /* 0x00000001ff027807 */ /* 0x004fc80000000000 */
[----:B------:R-:W-:Y:S01]  /*2570*/  LOP3.LUT R9, R9, R2, RZ, 0x3c, !PT ;  /* 0x0000000209097212 */ /* 0x000fe200078e3cff */
[----:B------:R-:W-:Y:S06]  /*2580*/  @P3 BRA `(.L_x_35) ;  /* 0xfffffffc002c3947 */ /* 0x000fec000383ffff */
[----:B------:R-:W-:Y:S01]  /*2590*/  ULEA UR5, UR6, UR37, 0x3 ;  /* 0x0000002506057291 */ /* 0x000fe2000f8e18ff */
[----:B------:R-:W-:-:S08]  /*25a0*/  SHF.L.U32 R3, R12, 0x1f, RZ ;  /* 0x0000001f0c037819 */ /* 0x000fd000000006ff */
[----:B------:R-:W1:Y:S02]  /*25b0*/  SYNCS.PHASECHK.TRANS64 P0, [UR5+0x90], R3 ;  /* 0x00009003ff0075a7 */ /* 0x000e640008001005 */
[----:B-1----:R-:W-:Y:S05]  /*25c0*/  @P0 BRA `(.L_x_36) ;  /* 0x0000000000080947 */ /* 0x002fea0003800000 */
[----:B------:R-:W1:Y:S02]  /*25d0*/  SYNCS.PHASECHK.TRANS64.TRYWAIT P0, [UR5+0x90], R3 ;  /* 0x00009003ff0075a7 */ /* 0x000e640008001105 */
[----:B-1----:R-:W-:Y:S05]  /*25e0*/  @!P0 BRA `(.L_x_37) ;  /* 0x00000070007c8947 */ /* 0x002fea0003800000 */
.L_x_36:
[----:B------:R-:W-:-:S04]  /*25f0*/  UIADD3 UR4, UPT, UPT, UR6, 0x1, URZ ;  /* 0x0000000106047890 */ /* 0x000fc8000fffe0ff */
[----:B------:R-:W-:-:S04]  /*2600*/  UISETP.NE.AND UP0, UPT, UR4, 0x2, UPT ;  /* 0x000000020400788c */ /* 0x000fc8000bf05270 */
[----:B------:R-:W-:Y:S02]  /*2610*/  USEL UR7, URZ, 0x1, UP0 ;  /* 0x00000001ff077887 */ /* 0x000fe40008000000 */
[----:B------:R-:W-:-:S04]  /*2620*/  USEL UR4, UR4, URZ, UP0 ;  /* 0x000000ff04047287 */ /* 0x000fc80008000000 */
[----:B------:R-:W-:Y:S01]  /*2630*/  ULEA UR4, UR4, UR37, 0x3 ;  /* 0x0000002504047291 */ /* 0x000fe2000f8e18ff */
[----:B-1----:R-:W-:-:S04]  /*2640*/  LOP3.LUT R3, R12, UR7, RZ, 0x3c, !PT ;  /* 0x000000070c037c12 */ /* 0x002fc8000f8e3cff */
[----:B------:R-:W-:-:S04]  /*2650*/  SHF.L.U32 R0, R3, 0x1f, RZ ;  /* 0x0000001f03007819 */ /* 0x000fc800000006ff */
[----:B------:R-:W1:Y:S02]  /*2660*/  SYNCS.PHASECHK.TRANS64 P0, [UR4+0x90], R0 ;  /* 0x00009000ff0075a7 */ /* 0x000e640008001004 */
[----:B-1----:R-:W-:Y:S05]  /*2670*/  @P0 EXIT ;  /* 0x000000000000094d */ /* 0x002fea0003800000 */
[----:B------:R-:W-:Y:S02]  /*2680*/  SHF.L.U32 R3, R3, 0x1f, RZ ;  /* 0x0000001f03037819 */ /* 0x000fe400000006ff */
[----:B------:R-:W-:-:S07]  /*2690*/  MOV R0, UR4 ;  /* 0x0000000400007c02 */ /* 0x000fce0008000f00 */
.L_x_38:
[----:B-1----:R1:W2:Y:S02]  /*26a0*/  SYNCS.PHASECHK.TRANS64.TRYWAIT P0, [R0+URZ+0x90], R3 ;  /* 0x00009003000075a7 */ /* 0x0022a400080011ff */
[----:B--2---:R-:W-:Y:S05]  /*26b0*/  @!P0 NANOSLEEP.SYNCS 0x989680 ;  /* 0x009896800000895d */ /* 0x004fea0003900000 */
[----:B------:R-:W2:Y:S02]  /*26c0*/  @!P0 SYNCS.PHASECHK.TRANS64 P0, [R0+URZ+0x90], R3 ;  /* 0x00009003000085a7 */ /* 0x000ea400080010ff */
[----:B--2---:R-:W-:Y:S05]  /*26d0*/  @P0 EXIT ;  /* 0x000000000000094d */ /* 0x004fea0003800000 */
[----:B------:R-:W-:Y:S05]  /*26e0*/  BRA `(.L_x_38) ;  /* 0xfffffffc00ec7947 */ /* 0x000fea000383ffff */
.L_x_31:
[----:B------:R-:W-:-:S09]  /*26f0*/  UISETP.NE.AND UP1, UPT, UR8, URZ, UPT ;  /* 0x000000ff0800728c */ /* 0x000fd2000bf25270 */
[----:B------:R-:W-:Y:S05]  /*2700*/  BRA.U UP1, `(.L_x_39) ;  /* 0x0000000d01b07547 */ /* 0x000fea000b800000 */
[----:B------:R-:W-:Y:S01]  /*2710*/  UMOV UR4, 0x40 ;  /* 0x0000004000047882 */ /* 0x000fe20000000000 */
[----:B------:R-:W-:Y:S01]  /*2720*/  NOP ;  /* 0x0000000000007918 */ /* 0x000fe20000000000 */
[----:B------:R-:W-:Y:S01]  /*2730*/  ULEA UR4, UR37, UR4, 0x18 ;  /* 0x0000000425047291 */ /* 0x000fe2000f8ec0ff */
[----:B------:R-:W-:Y:S02]  /*2740*/  UMOV UR5, 0x400 ;  /* 0x0000040000057882 */ /* 0x000fe40000000000 */
[----:B------:R-:W-:-:S06]  /*2750*/  ULEA UR37, UR37, UR5, 0x18 ;  /* 0x0000000525257291 */ /* 0x000fcc000f8ec0ff */
[----:B------:R-:W1:Y:S02]  /*2760*/  LDS.U8 R0, [UR4+0x1c] ;  /* 0x00001c04ff007984 */ /* 0x000e640008000000 */
[----:B-1----:R-:W-:-:S13]  /*2770*/  ISETP.NE.AND P0, PT, R0, RZ, PT ;  /* 0x000000ff0000720c */ /* 0x002fda0003f05270 */
[----:B------:R-:W-:Y:S05]  /*2780*/  @P0 BRA `(.L_x_40) ;  /* 0x0000000000580947 */ /* 0x000fea0003800000 */
[----:B------:R-:W-:-:S13]  /*2790*/  ELECT P0, URZ, PT ;  /* 0x0000000000ff782f */ /* 0x000fda0003800000 */
[----:B------:R-:W-:Y:S05]  /*27a0*/  @!P0 BRA `(.L_x_41) ;  /* 0x0000000000608947 */ /* 0x000fea0003800000 */
[----:B------:R-:W-:Y:S01]  /*27b0*/  UMOV UR5, 0x10 ;  /* 0x0000001000057882 */ /* 0x000fe20000000000 */
[----:B------:R-:W-:Y:S01]  /*27c0*/  HFMA2 R0, -RZ, RZ, 0, 5.9604644775390625e-08 ;  /* 0x00000001ff007431 */ /* 0x000fe200000001ff */
[----:B---3--:R-:W-:-:S03]  /*27d0*/  MOV R2, 0xffff ;  /* 0x0000ffff00027802 */ /* 0x008fc60000000f00 */
[----:B------:R-:W-:Y:S04]  /*27e0*/  DEPBAR.LE SB1, 0x36 ;  /* 0x00009d800000791a */ /* 0x000fe80000000000 */
[----:B------:R-:W1:Y:S02]  /*27f0*/  UTCATOMSWS.FIND_AND_SET.ALIGN UP0, UR5, UR5 ;  /* 0x00000005000575e3 */ /* 0x000e640008000800 */
[----:B-1----:R-:W-:Y:S01]  /*2800*/  MOV R3, UR5 ;  /* 0x0000000500037c02 */ /* 0x002fe20008000f00 */
[----:B------:R-:W-:Y:S06]  /*2810*/  BRA.U UP0, `(.L_x_42) ;  /* 0x0000000100187547 */ /* 0x000fec000b800000 */
.L_x_43:
[----:B------:R-:W-:Y:S05]  /*2820*/  NANOSLEEP 0x64 ;  /* 0x000000640000795d */ /* 0x000fea0003800000 */
[----:B------:R-:W-:-:S05]  /*2830*/  UMOV UR5, 0x10 ;  /* 0x0000001000057882 */ /* 0x000fca0000000000 */
[----:B------:R-:W-:Y:S04]  /*2840*/  DEPBAR.LE SB1, 0x36 ;  /* 0x00009d800000791a */ /* 0x000fe80000000000 */
[----:B------:R-:W1:Y:S02]  /*2850*/  UTCATOMSWS.FIND_AND_SET.ALIGN UP0, UR5, UR5 ;  /* 0x00000005000575e3 */ /* 0x000e640008000800 */
[----:B-1----:R-:W-:Y:S01]  /*2860*/  MOV R3, UR5 ;  /* 0x0000000500037c02 */ /* 0x002fe20008000f00 */
[----:B------:R-:W-:Y:S05]  /*2870*/  BRA.U !UP0, `(.L_x_43) ;  /* 0xfffffffd08e87547 */ /* 0x000fea000b83ffff */
.L_x_42:
[-C--:B------:R-:W-:Y:S02]  /*2880*/  SHF.L.U32 R2, R2, R3.reuse, RZ ;  /* 0x0000000302027219 */ /* 0x080fe400000006ff */
[----:B------:R-:W-:Y:S01]  /*2890*/  SHF.L.U32 R0, R0, R3, RZ ;  /* 0x0000000300007219 */ /* 0x000fe200000006ff */
[----:B------:R-:W-:Y:S02]  /*28a0*/  IMAD.SHL.U32 R3, R3, 0x20, RZ ;  /* 0x0000002003037824 */ /* 0x000fe400078e00ff */
[----:B------:R1:W-:Y:S04]  /*28b0*/  ATOMS.OR RZ, [UR4+0x14], R2 ;  /* 0x00001402ffff798c */ /* 0x0003e8000b000004 */
[----:B------:R1:W-:Y:S04]  /*28c0*/  ATOMS.OR RZ, [UR4+0x18], R0 ;  /* 0x00001800ffff798c */ /* 0x0003e8000b000004 */
[----:B------:R1:W-:Y:S01]  /*28d0*/  STS [UR37+0x110], R3 ;  /* 0x00011003ff007988 */ /* 0x0003e20008000825 */
[----:B------:R-:W-:Y:S05]  /*28e0*/  BRA `(.L_x_41) ;  /* 0x0000000000107947 */ /* 0x000fea0003800000 */
.L_x_40:
[----:B------:R-:W-:Y:S02]  /*28f0*/  MOV R0, 0xffffffff ;  /* 0xffffffff00007802 */ /* 0x000fe40000000f00 */
[----:B---3--:R-:W-:-:S03]  /*2900*/  MOV R2, 0x2930 ;  /* 0x0000293000027802 */ /* 0x008fc60000000f00 */
[----:B------:R1:W-:Y:S04]  /*2910*/  STS [UR37+0x110], R0 ;  /* 0x00011000ff007988 */ /* 0x0003e80008000825 */
[----:B-1---5:R-:W-:Y:S05]  /*2920*/  CALL.REL.NOINC `($__internal_1_$__cuda_sm10x_tcgen05_guardrail_trap_phase_invalid_during_alloc) ;  /* 0x0000007400947944 */ /* 0x022fea0003c00000 */
.L_x_41:
[----:B------:R-:W-:Y:S05]  /*2930*/  WARPSYNC.ALL ;  /* 0x0000000000007948 */ /* 0x000fea0003800000 */
[----:B------:R-:W2:Y:S01]  /*2940*/  S2UR UR4, SR_CgaCtaId ;  /* 0x00000000000479c3 */ /* 0x000ea20000008800 */
[----:B------:R-:W-:Y:S01]  /*2950*/  UMOV UR5, 0x400 ;  /* 0x0000040000057882 */ /* 0x000fe20000000000 */
[----:B------:R-:W-:-:S06]  /*2960*/  NOP ;  /* 0x0000000000007918 */ /* 0x000fcc0000000000 */
[----:B------:R-:W-:Y:S06]  /*2970*/  BAR.ARV 0x6, 0xa0 ;  /* 0x0182800000007b1d */ /* 0x000fec0000002000 */
[----:B------:R-:W4:Y:S01]  /*2980*/  LDCU UR12, c[0x0][0x38c] ;  /* 0x00007180ff0c77ac */ /* 0x000f220008000800 */
[----:B------:R-:W-:Y:S01]  /*2990*/  IMAD.MOV.U32 R11, RZ, RZ, 0x1 ;  /* 0x00000001ff0b7424 */ /* 0x000fe200078e00ff */
[----:B------:R-:W-:Y:S01]  /*29a0*/  CS2R R8, SRZ ;  /* 0x0000000000087805 */ /* 0x000fe2000001ff00 */
[----:B------:R-:W-:Y:S01]  /*29b0*/  IMAD.MOV.U32 R10, RZ, RZ, RZ ;  /* 0x000000ffff0a7224 */ /* 0x000fe200078e00ff */
[----:B------:R-:W-:Y:S01]  /*29c0*/  UISETP.LT.AND UP0, UPT, UR14, 0x1, UPT ;  /* 0x000000010e00788c */ /* 0x000fe2000bf01270 */
[----:B------:R-:W-:Y:S01]  /*29d0*/  UMOV UR18, URZ ;  /* 0x000000ff00127c82 */ /* 0x000fe20008000000 */
[----:B------:R-:W-:-:S02]  /*29e0*/  UMOV UR17, URZ ;  /* 0x000000ff00117c82 */ /* 0x000fc40008000000 */
[----:B------:R-:W-:Y:S02]  /*29f0*/  USEL UR8, UR14, 0x1, !UP0 ;  /* 0x000000010e087887 */ /* 0x000fe4000c000000 */
[----:B--2---:R-:W-:Y:S02]  /*2a00*/  ULEA UR4, UR4, UR5, 0x18 ;  /* 0x0000000504047291 */ /* 0x004fe4000f8ec0ff */
[----:B------:R-:W-:Y:S02]  /*2a10*/  UIADD3 UR8, UPT, UPT, -UR8, URZ, URZ ;  /* 0x000000ff08087290 */ /* 0x000fe4000fffe1ff */
[----:B------:R-:W-:Y:S02]  /*2a20*/  UIADD3 UR9, UPT, UPT, UR4, 0x10400, URZ ;  /* 0x0001040004097890 */ /* 0x000fe4000fffe0ff */
[----:B------:R-:W-:Y:S02]  /*2a30*/  UIADD3 UR10, UPT, UPT, UR4, 0x1c400, URZ ;  /* 0x0001c400040a7890 */ /* 0x000fe4000fffe0ff */
[----:B------:R-:W-:Y:S01]  /*2a40*/  UIADD3 UR11, UPT, UPT, UR4, 0x34400, URZ ;  /* 0x00034400040b7890 */ /* 0x000fe2000fffe0ff */
[----:B-1----:R-:W1:Y:S01]  /*2a50*/  LDS R0, [UR4+0x110] ;  /* 0x00011004ff007984 */ /* 0x002e620008000800 */
[----:B------:R-:W-:-:S02]  /*2a60*/  USHF.R.U32.HI UR9, URZ, 0x4, UR9 ;  /* 0x00000004ff097899 */ /* 0x000fc40008011609 */
[----:B------:R-:W-:Y:S02]  /*2a70*/  USHF.R.U32.HI UR10, URZ, 0x4, UR10 ;  /* 0x00000004ff0a7899 */ /* 0x000fe4000801160a */
[----:B------:R-:W-:Y:S02]  /*2a80*/  USHF.R.U32.HI UR11, URZ, 0x4, UR11 ;  /* 0x00000004ff0b7899 */ /* 0x000fe4000801160b */
[----:B------:R-:W-:Y:S02]  /*2a90*/  ULOP3.LUT UR9, UR9, 0x3fff, URZ, 0xc0, !UPT ;  /* 0x00003fff09097892 */ /* 0x000fe4000f8ec0ff */
[----:B------:R-:W-:Y:S02]  /*2aa0*/  ULOP3.LUT UR10, UR10, 0x3fff, URZ, 0xc0, !UPT ;  /* 0x00003fff0a0a7892 */ /* 0x000fe4000f8ec0ff */
[----:B------:R-:W-:Y:S02]  /*2ab0*/  ULOP3.LUT UR11, UR11, 0x3fff, URZ, 0xc0, !UPT ;  /* 0x00003fff0b0b7892 */ /* 0x000fe4000f8ec0ff */
[----:B------:R-:W-:-:S02]  /*2ac0*/  ULOP3.LUT UR9, UR9, 0x10000, URZ, 0xfc, !UPT ;  /* 0x0001000009097892 */ /* 0x000fc4000f8efcff */
[----:B------:R-:W-:Y:S02]  /*2ad0*/  ULOP3.LUT UR10, UR10, 0x10000, URZ, 0xfc, !UPT ;  /* 0x000100000a0a7892 */ /* 0x000fe4000f8efcff */
[----:B------:R-:W-:Y:S02]  /*2ae0*/  ULOP3.LUT UR11, UR11, 0x10000, URZ, 0xfc, !UPT ;  /* 0x000100000b0b7892 */ /* 0x000fe4000f8efcff */
[----:B----4-:R-:W-:Y:S01]  /*2af0*/  UISETP.GE.AND UP0, UPT, UR12, 0x1, UPT ;  /* 0x000000010c00788c */ /* 0x010fe2000bf06270 */
[----:B-1----:R-:W-:Y:S01]  /*2b00*/  R2UR UR19, R0 ;  /* 0x00000000001372ca */ /* 0x002fe200000e0000 */
[----:B------:R-:W-:-:S05]  /*2b10*/  IMAD.MOV.U32 R0, RZ, RZ, 0x820 ;  /* 0x00000820ff007424 */ /* 0x000fca00078e00ff */
[C---:B------:R-:W-:Y:S02]  /*2b20*/  R2UR UR7, R0.reuse ;  /* 0x00000000000772ca */ /* 0x040fe400000e0000 */
[C---:B------:R-:W-:Y:S02]  /*2b30*/  R2UR UR6, R0.reuse ;  /* 0x00000000000672ca */ /* 0x040fe400000e0000 */
[----:B------:R-:W-:-:S03]  /*2b40*/  R2UR UR5, R0 ;  /* 0x00000000000572ca */ /* 0x000fc600000e0000 */
[----:B------:R-:W-:Y:S02]  /*2b50*/  ULOP3.LUT UR16, UR19, 0x1, URZ, 0xc0, !UPT ;  /* 0x0000000113107892 */ /* 0x000fe4000f8ec0ff */
[----:B------:R-:W-:Y:S02]  /*2b60*/  UIADD3 UR24, UPT, UPT, UR19, 0x101, URZ ;  /* 0x0000010113187890 */ /* 0x000fe4000fffe0ff */
[----:B------:R-:W-:Y:S02]  /*2b70*/  UIADD3 UR20, UPT, UPT, UR19, 0x103, URZ ;  /* 0x0000010313147890 */ /* 0x000fe4000fffe0ff */
[----:B------:R-:W-:Y:S02]  /*2b80*/  ULOP3.LUT UR16, UR16, 0x14, URZ, 0xfc, !UPT ;  /* 0x0000001410107892 */ /* 0x000fe4000f8efcff */
[----:B------:R-:W-:Y:S02]  /*2b90*/  ULOP3.LUT UR15, UR24, 0x1, URZ, 0xc0, !UPT ;  /* 0x00000001180f7892 */ /* 0x000fe4000f8ec0ff */
[----:B------:R-:W-:-:S02]  /*2ba0*/  ULOP3.LUT UR13, UR20, 0x1, URZ, 0xc0, !UPT ;  /* 0x00000001140d7892 */ /* 0x000fc4000f8ec0ff */
[----:B------:R-:W-:Y:S02]  /*2bb0*/  UPRMT UR27, UR16, 0x5410, UR7 ;  /* 0x00005410101b7896 */ /* 0x000fe40008000007 */
[----:B------:R-:W-:Y:S02]  /*2bc0*/  UIADD3 UR26, UPT, UPT, UR19, 0x100, URZ ;  /* 0x00000100131a7890 */ /* 0x000fe4000fffe0ff */
[----:B------:R-:W-:Y:S02]  /*2bd0*/  ULOP3.LUT UR22, UR19, 0xfffffffe, URZ, 0xc0, !UPT ;  /* 0xfffffffe13167892 */ /* 0x000fe4000f8ec0ff */
[----:B------:R-:W-:Y:S02]  /*2be0*/  ULOP3.LUT UR15, UR15, 0x14, URZ, 0xfc, !UPT ;  /* 0x000000140f0f7892 */ /* 0x000fe4000f8efcff */
[----:B------:R-:W-:Y:S02]  /*2bf0*/  ULOP3.LUT UR13, UR13, 0x14, URZ, 0xfc, !UPT ;  /* 0x000000140d0d7892 */ /* 0x000fe4000f8efcff */
[----:B------:R-:W-:-:S02]  /*2c00*/  ULOP3.LUT UR26, UR26, 0xfffffffe, URZ, 0xc0, !UPT ;  /* 0xfffffffe1a1a7892 */ /* 0x000fc4000f8ec0ff */
[----:B------:R-:W-:Y:S02]  /*2c10*/  ULOP3.LUT UR24, UR24, 0xfffffffe, URZ, 0xc0, !UPT ;  /* 0xfffffffe18187892 */ /* 0x000fe4000f8ec0ff */
[----:B------:R-:W-:Y:S02]  /*2c20*/  UIADD3 UR22, UPT, UPT, UR22, 0x102, URZ ;  /* 0x0000010216167890 */ /* 0x000fe4000fffe0ff */
[----:B------:R-:W-:Y:S02]  /*2c30*/  ULOP3.LUT UR20, UR20, 0xfffffffe, URZ, 0xc0, !UPT ;  /* 0xfffffffe14147892 */ /* 0x000fe4000f8ec0ff */
[----:B------:R-:W-:Y:S02]  /*2c40*/  UPRMT UR25, UR15, 0x5410, UR6 ;  /* 0x000054100f197896 */ /* 0x000fe40008000006 */
[----:B------:R-:W-:Y:S01]  /*2c50*/  UPRMT UR21, UR13, 0x5410, UR5 ;  /* 0x000054100d157896 */ /* 0x000fe20008000005 */
[----:B------:R-:W-:-:S11]  /*2c60*/  UMOV UR23, UR27 ;  /* 0x0000001b00177c82 */ /* 0x000fd60008000000 */
.L_x_50:
[----:B------:R-:W-:Y:S02]  /*2c70*/  LEA R0, R10, UR4, 0x3 ;  /* 0x000000040a007c11 */ /* 0x000fe4000f8e18ff */
[----:B------:R-:W-:Y:S02]  /*2c80*/  SHF.L.U32 R5, R9, 0x1f, RZ ;  /* 0x0000001f09057819 */ /* 0x000fe400000006ff */
[----:B------:R-:W-:Y:S01]  /*2c90*/  PLOP3.LUT P0, PT, PT, PT, UP0, 0x80, 0x8 ;  /* 0x000000000008781c */ /* 0x000fe20003f0f008 */
[----:B------:R-:W-:Y:S01]  /*2ca0*/  VIADD R3, R0, 0x90 ;  /* 0x0000009000037836 */ /* 0x000fe20000000000 */
[----:B-1----:R-:W1:Y:S02]  /*2cb0*/  SYNCS.PHASECHK.TRANS64.TRYWAIT P1, [R0+URZ+0x80], R5 ;  /* 0x00008005000075a7 */ /* 0x002e6400080211ff */
[----:B-1-3--:R-:W-:Y:S09]  /*2cc0*/  @!P1 BRA `(.L_x_44) ;  /* 0x0000006800dc9947 */ /* 0x00aff20003800000 */
.L_x_132:
[----:B------:R-:W-:Y:S01]  /*2cd0*/  LEA R4, R10, UR4, 0x4 ;  /* 0x000000040a047c11 */ /* 0x000fe2000f8e20ff */
[----:B------:R-:W-:Y:S01]  /*2ce0*/  @UP0 ULEA UR5, UR17, UR4, 0x3 ;  /* 0x0000000411050291 */ /* 0x000fe2000f8e18ff */
[----:B------:R-:W-:Y:S01]  /*2cf0*/  PLOP3.LUT P2, PT, PT, PT, PT, 0x80, 0x8 ;  /* 0x000000000008781c */ /* 0x000fe20003f4f070 */
[----:B------:R-:W-:Y:S01]  /*2d00*/  ULEA UR6, UR18, UR4, 0x3 ;  /* 0x0000000412067291 */ /* 0x000fe2000f8e18ff */
[----:B------:R-:W-:Y:S01]  /*2d10*/  PRMT R3, RZ, 0x654, R3 ;  /* 0x00000654ff037816 */ /* 0x000fe20000000003 */
[----:B------:R-:W-:Y:S01]  /*2d20*/  ULEA UR7, UR18, UR19, 0x7 ;  /* 0x0000001312077291 */ /* 0x000fe2000f8e38ff */
[----:B-1----:R-:W1:Y:S01]  /*2d30*/  LDS.128 R4, [R4+0xf0] ;  /* 0x0000f00004047984 */ /* 0x002e620000000c00 */
[----:B---3--:R-:W-:Y:S02]  /*2d40*/  @P0 SHF.L.U32 R2, R8, 0x1f, RZ ;  /* 0x0000001f08020819 */ /* 0x008fe400000006ff */
[----:B------:R-:W-:Y:S01]  /*2d50*/  SHF.L.U32 R0, R11, 0x1f, RZ ;  /* 0x0000001f0b007819 */ /* 0x000fe200000006ff */
[----:B------:R-:W-:Y:S01]  /*2d60*/  @!PT LDS RZ, [RZ] ;  /* 0x00000000fffff984 */ /* 0x000fe20000000800 */
[----:B------:R-:W-:Y:S01]  /*2d70*/  @!PT LDS RZ, [RZ] ;  /* 0x00000000fffff984 */ /* 0x000fe20000000800 */
[----:B------:R-:W-:Y:S01]  /*2d80*/  @!PT LDS RZ, [RZ] ;  /* 0x00000000fffff984 */ /* 0x000fe20000000800 */
[----:B------:R-:W-:Y:S01]  /*2d90*/  @!PT LDS RZ, [RZ] ;  /* 0x00000000fffff984 */ /* 0x000fe20000000800 */
[----:B------:R2:W-:Y:S06]  /*2da0*/  MEMBAR.ALL.CTA ;  /* 0x0000000000007992 */ /* 0x0005ec0000008000 */
[----:B--2---:R-:W2:Y:S02]  /*2db0*/  FENCE.VIEW.ASYNC.S ;  /* 0x00000000000073c6 */ /* 0x004ea40000000000 */
[----:B--2---:R2:W-:Y:S01]  /*2dc0*/  SYNCS.ARRIVE.TRANS64.RED.A1T0 RZ, [R3+URZ], RZ ;  /* 0x000000ff03ff79a7 */ /* 0x0045e200081004ff */
[----:B------:R2:W3:Y:S01]  /*2dd0*/  @P0 SYNCS.PHASECHK.TRANS64.TRYWAIT P2, [UR5], R2 ;  /* 0x00000002ff0005a7 */ /* 0x0004e20008041105 */
[----:B-1----:R-:W-:Y:S01]  /*2de0*/  LOP3.LUT P1, RZ, R6, 0x1, RZ, 0xc0, !PT ;  /* 0x0000000106ff7812 */ /* 0x002fe2000782c0ff */
[----:B------:R-:W1:Y:S02]  /*2df0*/  SYNCS.PHASECHK.TRANS64.TRYWAIT P0, [UR6+0xb0], R0 ;  /* 0x0000b000ff0075a7 */ /* 0x000e640008001106 */
[----:B-123--:R-:W-:Y:S10]  /*2e00*/  @!P0 BRA `(.L_x_45) ;  /* 0x0000006800a08947 */ /* 0x00eff40003800000 */
.L_x_134:
[----:B------:R-:W-:Y:S01]  /*2e10*/  IADD3 R10, PT, PT, R10, 0x1, RZ ;  /* 0x000000010a0a7810 */ /* 0x000fe20007ffe0ff */
[----:B------:R-:W-:Y:S06]  /*2e20*/  BRA.U !UP0, `(.L_x_46) ;  /* 0x0000000108d07547 */ /* 0x000fec000b800000 */
[----:B------:R-:W-:Y:S01]  /*2e30*/  UMOV UR16, URZ ;  /* 0x000000ff00107c82 */ /* 0x000fe20008000000 */
[----:B------:R-:W-:Y:S01]  /*2e40*/  UMOV UR15, UR8 ;  /* 0x00000008000f7c82 */ /* 0x000fe20008000000 */
[----:B------:R-:W-:Y:S01]  /*2e50*/  UMOV UR13, UR14 ;  /* 0x0000000e000d7c82 */ /* 0x000fe20008000000 */
[----:B------:R-:W-:-:S05]  /*2e60*/  UMOV UR12, UR17 ;  /* 0x00000011000c7c82 */ /* 0x000fca0008000000 */
.L_x_49:
[----:B------:R-:W-:Y:S02]  /*2e70*/  UIADD3 UR15, UPT, UPT, UR15, 0x1, URZ ;  /* 0x000000010f0f7890 */ /* 0x000fe4000fffe0ff */
[----:B--2---:R-:W-:Y:S02]  /*2e80*/  ULEA UR5, UR12, UR4, 0x3 ;  /* 0x000000040c057291 */ /* 0x004fe4000f8e18ff */
[----:B------:R-:W-:Y:S01]  /*2e90*/  UISETP.NE.AND UP1, UPT, UR15, URZ, UPT ;  /* 0x000000ff0f00728c */ /* 0x000fe2000bf25270 */
[----:B---3--:R-:W-:Y:S10]  /*2ea0*/  @P2 BRA `(.L_x_47) ;  /* 0x00000000000c2947 */ /* 0x008ff40003800000 */
[----:B-1----:R-:W-:Y:S04]  /*2eb0*/  SHF.L.U32 R3, R8, 0x1f, RZ ;  /* 0x0000001f08037819 */ /* 0x002fe800000006ff */
[----:B------:R-:W1:Y:S02]  /*2ec0*/  SYNCS.PHASECHK.TRANS64.TRYWAIT P0, [UR5], R3 ;  /* 0x00000003ff0075a7 */ /* 0x000e640008001105 */
[----:B-1----:R-:W-:Y:S05]  /*2ed0*/  @!P0 BRA `(.L_x_48) ;  /* 0x0000006800848947 */ /* 0x002fea0003800000 */
.L_x_47:
[----:B------:R-:W-:Y:S01]  /*2ee0*/  UISETP.NE.AND UP2, UPT, UR13, 0x1, UPT ;  /* 0x000000010d00788c */ /* 0x000fe2000bf45270 */
[----:B------:R-:W-:Y:S01]  /*2ef0*/  PLOP3.LUT P2, PT, PT, PT, PT, 0x80, 0x8 ;  /* 0x000000000008781c */ /* 0x000fe20003f4f070 */
[----:B------:R-:W-:Y:S02]  /*2f00*/  UIADD3 UR17, UPT, UPT, UR12, 0x1, URZ ;  /* 0x000000010c117890 */ /* 0x000fe4000fffe0ff */
[----:B------:R-:W-:Y:S02]  /*2f10*/  ULEA UR30, UR12, UR10, 0xb ;  /* 0x0000000a0c1e7291 */ /* 0x000fe4000f8e58ff */
[----:B------:R-:W-:Y:S01]  /*2f20*/  UISETP.NE.AND UP3, UPT, UR17, 0x3, UPT ;  /* 0x000000031100788c */ /* 0x000fe2000bf65270 */
[----:B------:R-:W-:Y:S01]  /*2f30*/  PLOP3.LUT P0, PT, PT, PT, UP2, 0x80, 0x8 ;  /* 0x000000000008781c */ /* 0x000fe20003f0f028 */
[----:B------:R-:W-:Y:S02]  /*2f40*/  ULEA UR32, UR12, UR11, 0x7 ;  /* 0x0000000b0c207291 */ /* 0x000fe4000f8e38ff */
[----:B------:R-:W-:Y:S02]  /*2f50*/  USEL UR29, URZ, 0x1, UP3 ;  /* 0x00000001ff1d7887 */ /* 0x000fe40009800000 */
[----:B------:R-:W-:Y:S02]  /*2f60*/  USEL UR17, UR17, URZ, UP3 ;  /* 0x000000ff11117287 */ /* 0x000fe40009800000 */
[----:B------:R-:W-:Y:S02]  /*2f70*/  UIADD3 UR44, UPT, UPT, UR30, 0x4, URZ ;  /* 0x000000041e2c7890 */ /* 0x000fe4000fffe0ff */
[----:B------:R-:W-:Y:S01]  /*2f80*/  @UP2 ULEA UR28, UR17, UR4, 0x3 ;  /* 0x00000004111c2291 */ /* 0x000fe2000f8e18ff */
[----:B------:R-:W-:Y:S01]  /*2f90*/  LOP3.LUT R8, R8, UR29, RZ, 0x3c, !PT ;  /* 0x0000001d08087c12 */ /* 0x000fe2000f8e3cff */
[----:B------:R-:W-:Y:S02]  /*2fa0*/  UISETP.NE.U32.AND UP2, UPT, UR16, URZ, UPT ;  /* 0x000000ff1000728c */ /* 0x000fe4000bf45070 */
[----:B------:R-:W-:Y:S01]  /*2fb0*/  UIADD3 UR40, UPT, UPT, UR30, 0x400, URZ ;  /* 0x000004001e287890 */ /* 0x000fe2000fffe0ff */
[----:B-1----:R-:W-:Y:S01]  /*2fc0*/  @P0 SHF.L.U32 R0, R8, 0x1f, RZ ;  /* 0x0000001f08000819 */ /* 0x002fe200000006ff */
[----:B------:R-:W-:Y:S02]  /*2fd0*/  UIADD3 UR36, UPT, UPT, UR30, 0x404, URZ ;  /* 0x000004041e247890 */ /* 0x000fe4000fffe0ff */
[----:B------:R-:W-:Y:S01]  /*2fe0*/  UIADD3 UR5, UPT, UPT, UR5, 0x18, URZ ;  /* 0x0000001805057890 */ /* 0x000fe2000fffe0ff */
[----:B------:R2:W3:Y:S01]  /*2ff0*/  @P0 SYNCS.PHASECHK.TRANS64.TRYWAIT P2, [UR28], R0 ;  /* 0x00000000ff0005a7 */ /* 0x0004e2000804111c */
[----:B------:R-:W-:Y:S02]  /*3000*/  ULEA UR28, UR12, UR9, 0xa ;  /* 0x000000090c1c7291 */ /* 0x000fe4000f8e50ff */
[----:B------:R-:W-:Y:S02]  /*3010*/  UIADD3 UR13, UPT, UPT, UR13, -0x1, URZ ;  /* 0xffffffff0d0d7890 */ /* 0x000fe4000fffe0ff */
[----:B------:R-:W-:Y:S02]  /*3020*/  UIADD3 UR42, UPT, UPT, UR28, 0x2, URZ ;  /* 0x000000021c2a7890 */ /* 0x000fe4000fffe0ff */
[----:B------:R-:W-:Y:S02]  /*3030*/  UIADD3 UR38, UPT, UPT, UR28, 0x4, URZ ;  /* 0x000000041c267890 */ /* 0x000fe4000fffe0ff */
[----:B------:R-:W-:Y:S01]  /*3040*/  UIADD3 UR34, UPT, UPT, UR28, 0x6, URZ ;  /* 0x000000061c227890 */ /* 0x000fe2000fffe0ff */
[----:B------:R-:W-:Y:S01]  /*3050*/  UMOV UR33, 0x4008 ;  /* 0x0000400800217882 */ /* 0x000fe20000000000 */
[----:B------:R-:W-:Y:S01]  /*3060*/  UMOV UR31, 0x40004040 ;  /* 0x40004040001f7882 */ /* 0x000fe20000000000 */
[----:B------:R2:W-:Y:S01]  /*3070*/  UTCCP.T.S.128dp128bit tmem[UR19+0x100], gdesc[UR32] ;  /* 0x00010020130079e7 */ /* 0x0005e20008180000 */
[----:B------:R-:W-:Y:S01]  /*3080*/  UMOV UR29, 0x40004040 ;  /* 0x40004040001d7882 */ /* 0x000fe20000000000 */
[----:B------:R-:W-:Y:S01]  /*3090*/  UMOV UR45, 0x40004040 ;  /* 0x40004040002d7882 */ /* 0x000fe20000000000 */
[----:B------:R2:W-:Y:S01]  /*30a0*/  UTCHMMA gdesc[UR28], gdesc[UR30], tmem[UR7], tmem[UR26], idesc[UR27], UP2 ;  /* 0x00ff1a1e1c0075ea */ /* 0x0005e20009000007 */
[----:B------:R-:W-:Y:S01]  /*30b0*/  UMOV UR43, 0x40004040 ;  /* 0x40004040002b7882 */ /* 0x000fe20000000000 */
[----:B------:R-:W-:Y:S01]  /*30c0*/  UMOV UR41, 0x40004040 ;  /* 0x4000404000297882 */ /* 0x000fe20000000000 */
[----:B------:R2:W-:Y:S01]  /*30d0*/  UTCHMMA gdesc[UR42], gdesc[UR44], tmem[UR7], tmem[UR24], idesc[UR25], UPT ;  /* 0x00ff182c2a0075ea */ /* 0x0005e2000b800007 */
[----:B------:R-:W-:Y:S01]  /*30e0*/  UMOV UR39, 0x40004040 ;  /* 0x4000404000277882 */ /* 0x000fe20000000000 */
[----:B------:R-:W-:Y:S01]  /*30f0*/  UMOV UR37, 0x40004040 ;  /* 0x4000404000257882 */ /* 0x000fe20000000000 */
[----:B------:R2:W-:Y:S01]  /*3100*/  UTCHMMA gdesc[UR38], gdesc[UR40], tmem[UR7], tmem[UR22], idesc[UR23], UPT ;  /* 0x00ff1628260075ea */ /* 0x0005e2000b800007 */
[----:B------:R-:W-:Y:S01]  /*3110*/  UMOV UR35, 0x40004040 ;  /* 0x4000404000237882 */ /* 0x000fe20000000000 */
[----:B------:R-:W-:Y:S01]  /*3120*/  UMOV UR16, 0x1 ;  /* 0x0000000100107882 */ /* 0x000fe20000000000 */
[----:B------:R2:W-:Y:S01]  /*3130*/  UTCHMMA gdesc[UR34], gdesc[UR36], tmem[UR7], tmem[UR20], idesc[UR21], UPT ;  /* 0x00ff1424220075ea */ /* 0x0005e2000b800007 */
[----:B------:R2:W-:Y:S01]  /*3140*/  UTCBAR [UR5], URZ ;  /* 0x000000ff050073e9 */ /* 0x0005e200080000ff */
[----:B------:R-:W-:Y:S01]  /*3150*/  UMOV UR12, UR17 ;  /* 0x00000011000c7c82 */ /* 0x000fe20008000000 */
[----:B------:R-:W-:Y:S05]  /*3160*/  BRA.U UP1, `(.L_x_49) ;  /* 0xfffffffd01407547 */ /* 0x000fea000b83ffff */
.L_x_46:
[----:B------:R-:W-:Y:S01]  /*3170*/  UIADD3 UR18, UPT, UPT, UR18, 0x1, URZ ;  /* 0x0000000112127890 */ /* 0x000fe2000fffe0ff */
[C---:B------:R-:W-:Y:S01]  /*3180*/  ISETP.NE.AND P0, PT, R10.reuse, 0x2, PT ;  /* 0x000000020a00780c */ /* 0x040fe20003f05270 */
[----:B------:R-:W-:Y:S02]  /*3190*/  UIADD3 UR6, UPT, UPT, UR6, 0xa0, URZ ;  /* 0x000000a006067890 */ /* 0x000fe4000fffe0ff */
[----:B------:R-:W-:Y:S01]  /*31a0*/  UISETP.NE.AND UP1, UPT, UR18, 0x2, UPT ;  /* 0x000000021200788c */ /* 0x000fe2000bf25270 */
[----:B-12---:R-:W-:Y:S02]  /*31b0*/  SEL R0, RZ, 0x1, P0 ;  /* 0x00000001ff007807 */ /* 0x006fe40000000000 */
[----:B------:R-:W-:Y:S01]  /*31c0*/  SEL R10, R10, RZ, P0 ;  /* 0x000000ff0a0a7207 */ /* 0x000fe20000000000 */
[----:B------:R-:W-:Y:S01]  /*31d0*/  USEL UR5, URZ, 0x1, UP1 ;  /* 0x00000001ff057887 */ /* 0x000fe20008800000 */
[----:B------:R-:W-:Y:S01]  /*31e0*/  LOP3.LUT R9, R9, R0, RZ, 0x3c, !PT ;  /* 0x0000000009097212 */ /* 0x000fe200078e3cff */
[----:B------:R-:W-:Y:S01]  /*31f0*/  USEL UR18, UR18, URZ, UP1 ;  /* 0x000000ff12127287 */ /* 0x000fe20008800000 */
[----:B------:R1:W-:Y:S03]  /*3200*/  UTCBAR [UR6], URZ ;  /* 0x000000ff060073e9 */ /* 0x0003e600080000ff */
[----:B------:R-:W-:Y:S01]  /*3210*/  LOP3.LUT R11, R11, UR5, RZ, 0x3c, !PT ;  /* 0x000000050b0b7c12 */ /* 0x000fe2000f8e3cff */
[----:B------:R-:W-:Y:S07]  /*3220*/  @P1 BRA `(.L_x_50) ;  /* 0xfffffff800901947 */ /* 0x000fee000383ffff */
[----:B------:R-:W2:Y:S01]  /*3230*/  S2UR UR5, SR_CgaCtaId ;  /* 0x00000000000579c3 */ /* 0x000ea20000008800 */
[----:B------:R-:W-:Y:S01]  /*3240*/  ELECT P0, URZ, PT ;  /* 0x0000000000ff782f */ /* 0x000fe20003800000 */
[----:B------:R-:W-:Y:S01]  /*3250*/  IMAD.MOV.U32 R0, RZ, RZ, 0x1 ;  /* 0x00000001ff007424 */ /* 0x000fe200078e00ff */
[----:B------:R-:W-:Y:S01]  /*3260*/  UIADD3 UR4, UPT, UPT, UR4, 0xb0, URZ ;  /* 0x000000b004047890 */ /* 0x000fe2000fffe0ff */
[----:B------:R-:W-:Y:S01]  /*3270*/  SHF.L.U32 R3, R11, 0x1f, RZ ;  /* 0x0000001f0b037819 */ /* 0x000fe200000006ff */
[----:B-1----:R-:W-:-:S03]  /*3280*/  UMOV UR6, 0x40 ;  /* 0x0000004000067882 */ /* 0x002fc60000000000 */
[----:B------:R-:W-:Y:S01]  /*3290*/  UVIRTCOUNT.DEALLOC.SMPOOL 0x80 ;  /* 0x000000800000784c */ /* 0x000fe20000000000 */
[----:B--2---:R-:W-:Y:S02]  /*32a0*/  ULEA UR5, UR5, UR6, 0x18 ;  /* 0x0000000605057291 */ /* 0x004fe4000f8ec0ff */
[----:B------:R-:W-:-:S07]  /*32b0*/  ULEA UR6, UR18, UR4, 0x3 ;  /* 0x0000000412067291 */ /* 0x000fce000f8e18ff */
[----:B------:R1:W-:Y:S02]  /*32c0*/  @P0 STS.U8 [UR5+0x1c], R0 ;  /* 0x00001c00ff000988 */ /* 0x0003e40008000005 */
[----:B------:R-:W2:Y:S02]  /*32d0*/  SYNCS.PHASECHK.TRANS64.TRYWAIT P0, [UR6], R3 ;  /* 0x00000003ff0075a7 */ /* 0x000ea40008001106 */
[----:B-12---:R-:W-:Y:S05]  /*32e0*/  @!P0 BRA `(.L_x_51) ;  /* 0x0000006400988947 */ /* 0x006fea0003800000 */
.L_x_137:
[----:B------:R-:W-:-:S04]  /*32f0*/  UIADD3 UR7, UPT, UPT, UR18, 0x1, URZ ;  /* 0x0000000112077890 */ /* 0x000fc8000fffe0ff */
[----:B------:R-:W-:-:S04]  /*3300*/  UISETP.NE.AND UP0, UPT, UR7, 0x2, UPT ;  /* 0x000000020700788c */ /* 0x000fc8000bf05270 */
[----:B------:R-:W-:Y:S02]  /*3310*/  USEL UR6, URZ, 0x1, UP0 ;  /* 0x00000001ff067887 */ /* 0x000fe40008000000 */
[----:B------:R-:W-:-:S04]  /*3320*/  USEL UR7, UR7, URZ, UP0 ;  /* 0x000000ff07077287 */ /* 0x000fc80008000000 */
[----:B------:R-:W-:Y:S01]  /*3330*/  ULEA UR7, UR7, UR4, 0x3 ;  /* 0x0000000407077291 */ /* 0x000fe2000f8e18ff */
[----:B-1----:R-:W-:-:S04]  /*3340*/  LOP3.LUT R3, R11, UR6, RZ, 0x3c, !PT ;  /* 0x000000060b037c12 */ /* 0x002fc8000f8e3cff */
[----:B------:R-:W-:-:S04]  /*3350*/  SHF.L.U32 R3, R3, 0x1f, RZ ;  /* 0x0000001f03037819 */ /* 0x000fc800000006ff */
[----:B------:R-:W1:Y:S02]  /*3360*/  SYNCS.PHASECHK.TRANS64.TRYWAIT P0, [UR7], R3 ;  /* 0x00000003ff0075a7 */ /* 0x000e640008001107 */
[----:B-1----:R-:W-:Y:S05]  /*3370*/  @!P0 BRA `(.L_x_52) ;  /* 0x00000064008c8947 */ /* 0x002fea0003800000 */
.L_x_139:
[----:B------:R-:W-:Y:S01]  /*3380*/  NOP ;  /* 0x0000000000007918 */ /* 0x000fe20000000000 */
[----:B-1----:R-:W1:Y:S01]  /*3390*/  LDS R0, [UR5+0x14] ;  /* 0x00001405ff007984 */ /* 0x002e620008000800 */
[----:B------:R-:W-:Y:S01]  /*33a0*/  ULOP3.LUT UR6, UR19, 0xffff, URZ, 0xc0, !UPT ;  /* 0x0000ffff13067892 */ /* 0x000fe2000f8ec0ff */
[----:B------:R-:W-:Y:S01]  /*33b0*/  UMOV UR8, 0xffff ;  /* 0x0000ffff00087882 */ /* 0x000fe20000000000 */
[----:B------:R-:W-:Y:S02]  /*33c0*/  UMOV UR4, 0x1 ;  /* 0x0000000100047882 */ /* 0x000fe40000000000 */
[----:B------:R-:W-:-:S04]  /*33d0*/  USHF.R.U32.HI UR6, URZ, 0x5, UR6 ;  /* 0x00000005ff067899 */ /* 0x000fc80008011606 */
[----:B------:R-:W-:Y:S02]  /*33e0*/  USHF.L.U32 UR8, UR8, UR6, URZ ;  /* 0x0000000608087299 */ /* 0x000fe400080006ff */
[----:B------:R-:W-:-:S04]  /*33f0*/  USHF.L.U32 UR4, UR4, UR6, URZ ;  /* 0x0000000604047299 */ /* 0x000fc800080006ff */
[----:B-1----:R-:W-:-:S04]  /*3400*/  LOP3.LUT R0, R0, UR8, RZ, 0xc0, !PT ;  /* 0x0000000800007c12 */ /* 0x002fc8000f8ec0ff */
[----:B------:R-:W-:-:S13]  /*3410*/  ISETP.NE.AND P0, PT, R0, UR8, PT ;  /* 0x0000000800007c0c */ /* 0x000fda000bf05270 */
[----:B------:R-:W-:Y:S05]  /*3420*/  @P0 BRA `(.L_x_53) ;  /* 0x0000000000580947 */ /* 0x000fea0003800000 */
[----:B------:R-:W1:Y:S02]  /*3430*/  LDS R0, [UR5+0x18] ;  /* 0x00001805ff007984 */ /* 0x000e640008000800 */
[----:B-1----:R-:W-:-:S04]  /*3440*/  LOP3.LUT R0, R0, UR4, RZ, 0xc0, !PT ;  /* 0x0000000400007c12 */ /* 0x002fc8000f8ec0ff */
[----:B------:R-:W-:-:S13]  /*3450*/  ISETP.NE.AND P0, PT, R0, UR4, PT ;  /* 0x0000000400007c0c */ /* 0x000fda000bf05270 */
[----:B------:R-:W-:Y:S05]  /*3460*/  @P0 BRA `(.L_x_54) ;  /* 0x00000000003c0947 */ /* 0x000fea0003800000 */
[----:B------:R-:W1:Y:S01]  /*3470*/  S2R R2, SR_LANEID ;  /* 0x0000000000027919 */ /* 0x000e620000000000 */
[----:B------:R-:W-:Y:S01]  /*3480*/  ULOP3.LUT UR8, URZ, UR8, URZ, 0x33, !UPT ;  /* 0x00000008ff087292 */ /* 0x000fe2000f8e33ff */
[----:B------:R-:W-:Y:S01]  /*3490*/  LOP3.LUT R4, RZ, UR4, RZ, 0x33, !PT ;  /* 0x00000004ff047c12 */ /* 0x000fe2000f8e33ff */
[----:B------:R-:W-:Y:S02]  /*34a0*/  VOTEU.ANY UR7, UPT, PT ;  /* 0x0000000000077886 */ /* 0x000fe400038e0100 */
[----:B------:R-:W-:Y:S01]  /*34b0*/  UFLO.U32 UR7, UR7 ;  /* 0x00000007000772bd */ /* 0x000fe200080e0000 */
[----:B------:R-:W2:Y:S01]  /*34c0*/  REDUX UR4, R4 ;  /* 0x00000000040473c4 */ /* 0x000ea20000000000 */
[----:B------:R-:W-:-:S06]  /*34d0*/  IMAD.U32 R0, RZ, RZ, UR8 ;  /* 0x00000008ff007e24 */ /* 0x000fcc000f8e00ff */
[----:B------:R4:W-:Y:S01]  /*34e0*/  UTCATOMSWS.AND URZ, UR8 ;  /* 0x0000000800ff79e3 */ /* 0x0009e20008000000 */
[----:B------:R-:W3:Y:S01]  /*34f0*/  REDUX UR6, R0 ;  /* 0x00000000000673c4 */ /* 0x000ee20000000000 */
[----:B-1----:R-:W-:Y:S01]  /*3500*/  ISETP.EQ.U32.AND P0, PT, R2, UR7, PT ;  /* 0x0000000702007c0c */ /* 0x002fe2000bf02070 */
[----:B--2---:R-:W-:Y:S01]  /*3510*/  IMAD.U32 R2, RZ, RZ, UR4 ;  /* 0x00000004ff027e24 */ /* 0x004fe2000f8e00ff */
[----:B---3--:R-:W-:-:S11]  /*3520*/  MOV R3, UR6 ;  /* 0x0000000600037c02 */ /* 0x008fd60008000f00 */
[----:B------:R4:W-:Y:S04]  /*3530*/  @P0 ATOMS.AND RZ, [UR5+0x14], R3 ;  /* 0x00001403ffff098c */ /* 0x0009e8000a800005 */
[----:B------:R4:W-:Y:S01]  /*3540*/  @P0 ATOMS.AND RZ, [UR5+0x18], R2 ;  /* 0x00001802ffff098c */ /* 0x0009e2000a800005 */
[----:B------:R-:W-:Y:S05]  /*3550*/  BRA `(.L_x_55) ;  /* 0x0000000000147947 */ /* 0x000fea0003800000 */
.L_x_54:
[----:B------:R-:W-:Y:S02]  /*3560*/  MOV R2, 0x3580 ;  /* 0x0000358000027802 */ /* 0x000fe40000000f00 */
[----:B---3-5:R-:W-:Y:S05]  /*3570*/  CALL.REL.NOINC `($__internal_0_$__cuda_sm10x_tcgen05_guardrail_trap_col_being_dealloced_not_returned_by_alloc) ;  /* 0x0000006800747944 */ /* 0x028fea0003c00000 */
[----:B------:R-:W-:Y:S05]  /*3580*/  BRA `(.L_x_55) ;  /* 0x0000000000087947 */ /* 0x000fea0003800000 */
.L_x_53:
[----:B------:R-:W-:Y:S02]  /*3590*/  MOV R2, 0x35b0 ;  /* 0x000035b000027802 */ /* 0x000fe40000000f00 */
[----:B---3-5:R-:W-:Y:S05]  /*35a0*/  CALL.REL.NOINC `($__internal_2_$__cuda_sm10x_tcgen05_guardrail_trap_unallocated_columns_being_dealloced) ;  /* 0x0000006800807944 */ /* 0x028fea0003c00000 */
.L_x_55:
[----:B------:R-:W-:Y:S01]  /*35b0*/  NOP ;  /* 0x0000000000007918 */ /* 0x000fe20000000000 */
[----:B----4-:R-:W-:Y:S05]  /*35c0*/  EXIT ;  /* 0x000000000000794d */ /* 0x010fea0003800000 */
.L_x_39:
[----:B------:R-:W-:Y:S05]  /*35d0*/  BRA.U !UP0, `(.L_x_56) ;  /* 0x0000001508507547 */ /* 0x000fea000b800000 */
[----:B------:R-:W1:Y:S01]  /*35e0*/  LDC R0, c[0x0][0xd30] ;  /* 0x00034c00ff007b82 */ /* 0x000e620000000800 */
[----:B------:R-:W-:Y:S01]  /*35f0*/  UMOV UR4, 0x400 ;  /* 0x0000040000047882 */ /* 0x000fe20000000000 */
[----:B------:R-:W-:Y:S01]  /*3600*/  UISETP.NE.AND UP0, UPT, UR8, 0x2, UPT ;  /* 0x000000020800788c */ /* 0x000fe2000bf05270 */
[----:B------:R-:W-:Y:S01]  /*3610*/  IMAD.MOV.U32 R36, RZ, RZ, 0x1 ;  /* 0x00000001ff247424 */ /* 0x000fe200078e00ff */
[----:B------:R-:W-:Y:S01]  /*3620*/  ULEA UR4, UR37, UR4, 0x18 ;  /* 0x0000000425047291 */ /* 0x000fe2000f8ec0ff */
[----:B------:R-:W-:Y:S01]  /*3630*/  CS2R R34, SRZ ;  /* 0x0000000000227805 */ /* 0x000fe2000001ff00 */
[----:B------:R-:W-:Y:S01]  /*3640*/  IMAD.MOV.U32 R32, RZ, RZ, 0x4000 ;  /* 0x00004000ff207424 */ /* 0x000fe200078e00ff */
[----:B------:R-:W-:Y:S01]  /*3650*/  UPLOP3.LUT UP1, UPT, UPT, UPT, UPT, 0x40, 0x4 ;  /* 0x000000000004789c */ /* 0x000fe20003f2e870 */
[----:B------:R-:W2:Y:S01]  /*3660*/  LDC R27, c[0x0][0x370] ;  /* 0x0000dc00ff1b7b82 */ /* 0x000ea20000000800 */
[----:B------:R-:W-:Y:S02]  /*3670*/  UIADD3 UR5, UPT, UPT, UR4, 0x48, URZ ;  /* 0x0000004804057890 */ /* 0x000fe4000fffe0ff */
[----:B------:R-:W-:-:S02]  /*3680*/  USEL UR6, URZ, 0x1, UP0 ;  /* 0x00000001ff067887 */ /* 0x000fc40008000000 */
[----:B------:R-:W-:Y:S02]  /*3690*/  UIADD3 UR57, UPT, UPT, UR4, 0x30, URZ ;  /* 0x0000003004397890 */ /* 0x000fe4000fffe0ff */
[----:B------:R-:W-:Y:S01]  /*36a0*/  UIADD3 UR49, UPT, UPT, UR4, 0x38, URZ ;  /* 0x0000003804317890 */ /* 0x000fe2000fffe0ff */
[----:B------:R-:W4:Y:S01]  /*36b0*/  LDC R8, c[0x0][0xd0c] ;  /* 0x00034300ff087b82 */ /* 0x000f220000000800 */
[----:B------:R-:W-:Y:S02]  /*36c0*/  UIADD3 UR41, UPT, UPT, UR4, 0x40, URZ ;  /* 0x0000004004297890 */ /* 0x000fe4000fffe0ff */
[----:B------:R-:W-:-:S05]  /*36d0*/  UPRMT UR5, UR37, 0x654, UR5 ;  /* 0x0000065425057896 */ /* 0x000fca0008000005 */
[----:B------:R-:W2:Y:S01]  /*36e0*/  LDC R25, c[0x0][0xd20] ;  /* 0x00034800ff197b82 */ /* 0x000ea20000000800 */
[----:B-1----:R-:W-:-:S07]  /*36f0*/  ISETP.NE.AND P1, PT, R0, 0x1, PT ;  /* 0x000000010000780c */ /* 0x002fce0003f25270 */
[----:B------:R-:W1:Y:S08]  /*3700*/  LDC.64 R38, c[0x0][0x348] ;  /* 0x0000d200ff267b82 */ /* 0x000e700000000a00 */
[----:B------:R-:W1:Y:S08]  /*3710*/  LDC.64 R18, c[0x0][0xa88] ;  /* 0x0002a200ff127b82 */ /* 0x000e700000000a00 */
[----:B------:R-:W1:Y:S08]  /*3720*/  LDC.64 R22, c[0x0][0xd10] ;  /* 0x00034400ff167b82 */ /* 0x000e700000000a00 */
[----:B------:R-:W1:Y:S08]  /*3730*/  LDC.64 R6, c[0x0][0xd18] ;  /* 0x00034600ff067b82 */ /* 0x000e700000000a00 */
[----:B------:R-:W1:Y:S08]  /*3740*/  LDC.64 R4, c[0x0][0xd28] ;  /* 0x00034a00ff047b82 */ /* 0x000e700000000a00 */
[----:B------:R-:W1:Y:S08]  /*3750*/  LDC.64 R20, c[0x0][0xa90] ;  /* 0x0002a400ff147b82 */ /* 0x000e700000000a00 */
[----:B--2-4-:R-:W1:Y:S02]  /*3760*/  LDC R26, c[0x0][0x374] ;  /* 0x0000dd00ff1a7b82 */ /* 0x014e640000000800 */
.L_x_67:
[C---:B------:R-:W-:Y:S02]  /*3770*/  LEA R0, R35.reuse, UR4, 0x3 ;  /* 0x0000000423007c11 */ /* 0x040fe4000f8e18ff */
[----:B------:R-:W-:Y:S02]  /*3780*/  SHF.L.U32 R3, R34, 0x1f, RZ ;  /* 0x0000001f22037819 */ /* 0x000fe400000006ff */
[----:B------:R-:W-:Y:S02]  /*3790*/  LEA R28, R35, UR4, 0x4 ;  /* 0x00000004231c7c11 */ /* 0x000fe4000f8e20ff */
[----:B------:R-:W2:Y:S02]  /*37a0*/  SYNCS.PHASECHK.TRANS64.TRYWAIT P0, [R0+URZ+0x80], R3 ;  /* 0x00008003000075a7 */ /* 0x000ea400080011ff */
[----:B--2-4-:R-:W-:Y:S05]  /*37b0*/  @!P0 BRA `(.L_x_57) ;  /* 0x0000006000948947 */ /* 0x014fea0003800000 */
.L_x_140:
[----:B---3--:R-:W-:Y:S01]  /*37c0*/  ISETP.GE.AND P0, PT, R2, 0x1, PT ;  /* 0x000000010200780c */ /* 0x008fe20003f06270 */
[----:B------:R-:W3:Y:S01]  /*37d0*/  LDS.128 R28, [R28+0xf0] ;  /* 0x0000f0001c1c7984 */ /* 0x000ee20000000c00 */
[----:B--2---:R-:W-:Y:S01]  /*37e0*/  VIADD R0, R0, 0x90 ;  /* 0x0000009000007836 */ /* 0x004fe20000000000 */
[----:B------:R-:W-:Y:S01]  /*37f0*/  @!PT LDS RZ, [RZ] ;  /* 0x00000000fffff984 */ /* 0x000fe20000000800 */
[----:B------:R-:W-:Y:S01]  /*3800*/  @!PT LDS RZ, [RZ] ;  /* 0x00000000fffff984 */ /* 0x000fe20000000800 */
[----:B------:R-:W-:Y:S01]  /*3810*/  @!PT LDS RZ, [RZ] ;  /* 0x00000000fffff984 */ /* 0x000fe20000000800 */
[----:B------:R-:W-:Y:S01]  /*3820*/  @!PT LDS RZ, [RZ] ;  /* 0x00000000fffff984 */ /* 0x000fe20000000800 */
[----:B------:R2:W-:Y:S06]  /*3830*/  MEMBAR.ALL.CTA ;  /* 0x0000000000007992 */ /* 0x0005ec0000008000 */
[----:B--2---:R-:W2:Y:S01]  /*3840*/  FENCE.VIEW.ASYNC.S ;  /* 0x00000000000073c6 */ /* 0x004ea20000000000 */
[----:B------:R-:W-:Y:S04]  /*3850*/  PRMT R0, RZ, 0x654, R0 ;  /* 0x00000654ff007816 */ /* 0x000fe80000000000 */
[----:B--2---:R2:W-:Y:S01]  /*3860*/  SYNCS.ARRIVE.TRANS64.RED.A1T0 RZ, [R0+URZ], RZ ;  /* 0x000000ff00ff79a7 */ /* 0x0045e200081004ff */
[----:B---3--:R-:W-:Y:S11]  /*3870*/  LOP3.LUT P3, RZ, R30, 0x1, RZ, 0xc0, !PT ;  /* 0x000000011eff7812 */ /* 0x008ff6000786c0ff */
[----:B------:R-:W-:Y:S02]  /*3880*/  @!UPT UIADD3 URZ, UPT, UPT, URZ, URZ, URZ ;  /* 0x000000fffffff290 */ /* 0x000fe4000fffe0ff */
[----:B------:R-:W-:Y:S02]  /*3890*/  @P3 MOV R13, R28 ;  /* 0x0000001c000d3202 */ /* 0x000fe40000000f00 */
[----:B------:R-:W-:Y:S01]  /*38a0*/  @P3 LOP3.LUT R10, R29, 0xffff, RZ, 0xc0, !PT ;  /* 0x0000ffff1d0a3812 */ /* 0x000fe200078ec0ff */
[----:B--2---:R-:W-:Y:S06]  /*38b0*/  @!P0 BRA `(.L_x_58) ;  /* 0x0000000000a48947 */ /* 0x004fec0003800000 */
[----:B-1----:R-:W-:Y:S01]  /*38c0*/  IMAD.HI.U32 R42, R26, R7, RZ ;  /* 0x000000071a2a7227 */ /* 0x002fe200078e00ff */
[----:B------:R-:W-:Y:S02]  /*38d0*/  ISETP.NE.AND P0, PT, R6, 0x1, PT ;  /* 0x000000010600780c */ /* 0x000fe40003f05270 */
[----:B------:R-:W-:Y:S01]  /*38e0*/  ISETP.NE.AND P2, PT, R2, 0x1, PT ;  /* 0x000000010200780c */ /* 0x000fe20003f45270 */
[-C--:B------:R-:W-:Y:S01]  /*38f0*/  IMAD.HI.U32 R40, R27, R22.reuse, RZ ;  /* 0x000000161b287227 */ /* 0x080fe200078e00ff */
[----:B------:R-:W-:Y:S02]  /*3900*/  SHF.R.U32.HI R37, RZ, R25, R42 ;  /* 0x00000019ff257219 */ /* 0x000fe4000001162a */
[----:B------:R-:W-:Y:S01]  /*3910*/  ISETP.NE.AND P4, PT, R8, 0x1, PT ;  /* 0x000000010800780c */ /* 0x000fe20003f85270 */
[----:B-----5:R-:W-:Y:S01]  /*3920*/  IMAD.HI.U32 R46, R10, R7, RZ ;  /* 0x000000070a2e7227 */ /* 0x020fe200078e00ff */
[----:B------:R-:W-:Y:S02]  /*3930*/  SHF.R.U32.HI R40, RZ, R23, R40 ;  /* 0x00000017ff287219 */ /* 0x000fe40000011628 */
[----:B------:R-:W-:Y:S01]  /*3940*/  SEL R3, R26, R37, !P0 ;  /* 0x000000251a037207 */ /* 0x000fe20004000000 */
[----:B------:R-:W-:Y:S01]  /*3950*/  IMAD.HI.U32 R42, R13, R22, RZ ;  /* 0x000000160d2a7227 */ /* 0x000fe200078e00ff */
[----:B------:R-:W-:Y:S02]  /*3960*/  SEL R11, R27, R40, !P4 ;  /* 0x000000281b0b7207 */ /* 0x000fe40006000000 */
[----:B------:R-:W-:Y:S01]  /*3970*/  SHF.R.U32.HI R37, RZ, R25, R46 ;  /* 0x00000019ff257219 */ /* 0x000fe2000001162e */
[-C--:B------:R-:W-:Y:S01]  /*3980*/  IMAD.HI.U32 R44, R3, R4.reuse, RZ ;  /* 0x00000004032c7227 */ /* 0x080fe200078e00ff */
[----:B------:R-:W-:Y:S02]  /*3990*/  SHF.R.U32.HI R42, RZ, R23, R42 ;  /* 0x00000017ff2a7219 */ /* 0x000fe4000001162a */
[----:B------:R-:W-:Y:S01]  /*39a0*/  SEL R9, R10, R37, !P0 ;  /* 0x000000250a097207 */ /* 0x000fe20004000000 */
[-C--:B------:R-:W-:Y:S01]  /*39b0*/  IMAD.HI.U32 R40, R11, R4.reuse, RZ ;  /* 0x000000040b287227 */ /* 0x080fe200078e00ff */
[-C--:B------:R-:W-:Y:S03]  /*39c0*/  @P2 SHF.R.U32.HI R3, RZ, R5.reuse, R44 ;  /* 0x00000005ff032219 */ /* 0x080fe6000001162c */
[----:B------:R-:W-:Y:S01]  /*39d0*/  IMAD.HI.U32 R16, R9, R4, RZ ;  /* 0x0000000409107227 */ /* 0x000fe200078e00ff */
[----:B------:R-:W-:Y:S03]  /*39e0*/  @P2 SHF.R.U32.HI R11, RZ, R5, R40 ;  /* 0x00000005ff0b2219 */ /* 0x000fe60000011628 */
[C---:B------:R-:W-:Y:S01]  /*39f0*/  IMAD R12, R2.reuse, R3, RZ ;  /* 0x00000003020c7224 */ /* 0x040fe200078e02ff */
[----:B------:R-:W-:Y:S01]  /*3a00*/  SEL R3, R13, R42, !P4 ;  /* 0x0000002a0d037207 */ /* 0x000fe20006000000 */
[C---:B------:R-:W-:Y:S01]  /*3a10*/  IMAD R14, R2.reuse, R11, RZ ;  /* 0x0000000b020e7224 */ /* 0x040fe200078e02ff */
[----:B------:R-:W-:Y:S02]  /*3a20*/  SHF.R.U32.HI R16, RZ, R5, R16 ;  /* 0x00000005ff107219 */ /* 0x000fe40000011610 */
[C---:B------:R-:W-:Y:S02]  /*3a30*/  ISETP.GE.AND P0, PT, R9.reuse, R12, PT ;  /* 0x0000000c0900720c */ /* 0x040fe40003f06270 */
[----:B------:R-:W-:Y:S02]  /*3a40*/  SEL R17, R9, R16, !P2 ;  /* 0x0000001009117207 */ /* 0x000fe40005000000 */
[C---:B------:R-:W-:Y:S03]  /*3a50*/  ISETP.GE.OR P0, PT, R3.reuse, R14, P0 ;  /* 0x0000000e0300720c */ /* 0x040fe60000706670 */
[----:B------:R-:W-:Y:S04]  /*3a60*/  IMAD.MOV R15, RZ, RZ, -R17 ;  /* 0x000000ffff0f7224 */ /* 0x000fe800078e0a11 */
[----:B------:R-:W-:Y:S06]  /*3a70*/  IMAD R15, R2, R15, R9 ;  /* 0x0000000f020f7224 */ /* 0x000fec00078e0209 */
[C---:B------:R-:W-:Y:S05]  /*3a80*/  @!P0 IMAD.HI.U32 R12, R3.reuse, R4, RZ ;  /* 0x00000004030c8227 */ /* 0x040fea00078e00ff */
[----:B------:R-:W-:Y:S04]  /*3a90*/  @!P0 SHF.R.U32.HI R12, RZ, R5, R12 ;  /* 0x00000005ff0c8219 */ /* 0x000fe8000001160c */
[----:B------:R-:W-:Y:S01]  /*3aa0*/  @!P0 SEL R0, R3, R12, !P2 ;  /* 0x0000000c03008207 */ /* 0x000fe20005000000 */
[----:B------:R-:W-:Y:S03]  /*3ab0*/  IMAD.MOV R12, RZ, RZ, -R3 ;  /* 0x000000ffff0c7224 */ /* 0x000fe600078e0a03 */
[----:B------:R-:W-:Y:S01]  /*3ac0*/  @!P0 IADD3 R16, PT, PT, R17, -R0, RZ ;  /* 0x8000000011108210 */ /* 0x000fe20007ffe0ff */
[----:B------:R-:W-:Y:S01]  /*3ad0*/  @!P0 IMAD R0, R11, R15, R0 ;  /* 0x0000000f0b008224 */ /* 0x000fe200078e0200 */
[----:B------:R-:W-:Y:S01]  /*3ae0*/  IADD3 R11, PT, PT, -R9, RZ, RZ ;  /* 0x000000ff090b7210 */ /* 0x000fe20007ffe1ff */
[----:B------:R-:W-:Y:S02]  /*3af0*/  IMAD R13, R8, R12, R13 ;  /* 0x0000000c080d7224 */ /* 0x000fe400078e020d */
[----:B------:R-:W-:Y:S02]  /*3b00*/  @!P0 IMAD R9, R16, R2, R3 ;  /* 0x0000000210098224 */ /* 0x000fe400078e0203 */
[----:B------:R-:W-:Y:S02]  /*3b10*/  @!P0 IMAD.MOV.U32 R3, RZ, RZ, R0 ;  /* 0x000000ffff038224 */ /* 0x000fe400078e0000 */
[----:B------:R-:W-:Y:S02]  /*3b20*/  IMAD R10, R6, R11, R10 ;  /* 0x0000000b060a7224 */ /* 0x000fe400078e020a */
[----:B------:R-:W-:Y:S02]  /*3b30*/  IMAD R13, R3, R8, R13 ;  /* 0x00000008030d7224 */ /* 0x000fe400078e020d */
[----:B------:R-:W-:Y:S02]  /*3b40*/  IMAD R10, R9, R6, R10 ;  /* 0x00000006090a7224 */ /* 0x000fe400078e020a */
.L_x_58:
[----:B------:R-:W-:Y:S05]  /*3b50*/  BRA.U UP1, `(.L_x_59) ;  /* 0x0000000101107547 */ /* 0x000fea000b800000 */
[----:B------:R-:W-:Y:S04]  /*3b60*/  MOV R0, UR6 ;  /* 0x0000000600007c02 */ /* 0x000fe80008000f00 */
[----:B------:R-:W-:Y:S04]  /*3b70*/  SHF.L.U32 R3, R0, 0x1f, RZ ;  /* 0x0000001f00037819 */ /* 0x000fe800000006ff */
[----:B------:R-:W2:Y:S02]  /*3b80*/  SYNCS.PHASECHK.TRANS64.TRYWAIT P0, [UR4+0x78], R3 ;  /* 0x00007803ff0075a7 */ /* 0x000ea40008001104 */
[----:B--2---:R-:W-:Y:S05]  /*3b90*/  @!P0 BRA `(.L_x_60) ;  /* 0x0000005c00b08947 */ /* 0x004fea0003800000 */
.L_x_59:
[----:B-1----:R-:W-:Y:S01]  /*3ba0*/  ISETP.NE.U32.AND P0, PT, R20, RZ, PT ;  /* 0x000000ff1400720c */ /* 0x002fe20003f05070 */
[----:B------:R-:W-:Y:S01]  /*3bb0*/  USHF.L.U32 UR58, UR11, 0x7, URZ ;  /* 0x000000070b3a7899 */ /* 0x000fe200080006ff */
[----:B------:R-:W-:Y:S02]  /*3bc0*/  R2UR UR59, R24 ;  /* 0x00000000183b72ca */ /* 0x000fe400000e0000 */
[C---:B------:R-:W-:Y:S02]  /*3bd0*/  ISETP.NE.AND.EX P0, PT, R21.reuse, RZ, PT, P0 ;  /* 0x000000ff1500720c */ /* 0x040fe40003f05300 */
[----:B------:R-:W-:Y:S02]  /*3be0*/  ISETP.NE.U32.AND P2, PT, R20, RZ, PT ;  /* 0x000000ff1400720c */ /* 0x000fe40003f45070 */
[----:B------:R-:W-:Y:S02]  /*3bf0*/  SHF.L.U32 R11, R36, 0x1f, RZ ;  /* 0x0000001f240b7819 */ /* 0x000fe400000006ff */
[----:B------:R-:W-:Y:S05]  /*3c00*/  ISETP.NE.AND.EX P2, PT, R21, RZ, PT, P2 ;  /* 0x000000ff1500720c */ /* 0x000fea0003f45320 */
[----:B------:R-:W-:Y:S02]  /*3c10*/  USHF.L.U32 UR59, UR59, 0x7, URZ ;  /* 0x000000073b3b7899 */ /* 0x000fe400080006ff */
[----:B------:R-:W-:Y:S10]  /*3c20*/  @!P0 BRA `(.L_x_61) ;  /* 0x00000000002c8947 */ /* 0x000ff40003800000 */
[----:B------:R-:W-:Y:S01]  /*3c30*/  ISETP.NE.U32.AND P0, PT, R18, RZ, PT ;  /* 0x000000ff1200720c */ /* 0x000fe20003f05070 */
[----:B------:R-:W-:Y:S03]  /*3c40*/  IMAD.MOV.U32 R89, RZ, RZ, 0x1 ;  /* 0x00000001ff597424 */ /* 0x000fe600078e00ff */
[----:B------:R-:W-:Y:S11]  /*3c50*/  ISETP.NE.AND.EX P0, PT, R19, RZ, PT, P0 ;  /* 0x000000ff1300720c */ /* 0x000ff60003f05300 */
[----:B------:R-:W-:Y:S02]  /*3c60*/  @!UPT UIADD3 URZ, UPT, UPT, URZ, URZ, URZ ;  /* 0x000000fffffff290 */ /* 0x000fe4000fffe0ff */
[----:B------:R-:W1:Y:S01]  /*3c70*/  @P0 LDC.64 R14, c[0x0][0xa88] ;  /* 0x0002a200ff0e0b82 */ /* 0x000e620000000a00 */
[----:B--2---:R-:W-:Y:S04]  /*3c80*/  @P0 IMAD R0, R20, UR36, RZ ;  /* 0x0000002414000c24 */ /* 0x004fe8000f8e02ff */
[----:B-1----:R-:W-:Y:S04]  /*3c90*/  @P0 IMAD.WIDE R14, R0, 0x4, R14 ;  /* 0x00000004000e0825 */ /* 0x002fe800078e020e */
[----:B------:R-:W-:Y:S01]  /*3ca0*/  HFMA2 R0, -RZ, RZ, 0, 5.9604644775390625e-08 ;  /* 0x00000001ff007431 */ /* 0x000fe200000001ff */
[----:B-----5:R1:W5:Y:S04]  /*3cb0*/  @P0 LDG.E R49, desc[UR38][R14.64] ;  /* 0x000000260e310981 */ /* 0x020368000c1e1900 */
[----:B------:R-:W-:Y:S01]  /*3cc0*/  @!P0 PRMT R89, R0, 0x7610, R89 ;  /* 0x0000761000598816 */ /* 0x000fe20000000059 */
[----:B-1----:R-:W3:Y:S06]  /*3cd0*/  @!P0 LDC R49, c[0x0][0xa80] ;  /* 0x0002a000ff318b82 */ /* 0x002eec0000000800 */
.L_x_61:
[----:B---3-5:R-:W-:Y:S01]  /*3ce0*/  @!P2 FSETP.EQ.AND P0, PT, R49, RZ, PT ;  /* 0x000000ff3100a20b */ /* 0x028fe20003f02000 */
[----:B------:R-:W-:Y:S01]  /*3cf0*/  @!UPT UIADD3 URZ, UPT, UPT, URZ, URZ, URZ ;  /* 0x000000fffffff290 */ /* 0x000fe2000fffe0ff */
[----:B------:R-:W-:Y:S11]  /*3d00*/  @!P2 BRA `(.L_x_62) ;  /* 0x000000000018a947 */ /* 0x000ff60003800000 */
[----:B------:R-:W-:Y:S02]  /*3d10*/  LOP3.LUT P2, RZ, R89, 0xff, RZ, 0xc0, !PT ;  /* 0x000000ff59ff7812 */ /* 0x000fe4000784c0ff */
[----:B------:R-:W-:Y:S04]  /*3d20*/  ISETP.NE.U32.AND P0, PT, R18, RZ, PT ;  /* 0x000000ff1200720c */ /* 0x000fe80003f05070 */
[----:B------:R-:W-:Y:S04]  /*3d30*/  ISETP.NE.AND.EX P0, PT, R19, RZ, PT, P0 ;  /* 0x000000ff1300720c */ /* 0x000fe80003f05300 */
[----:B------:R-:W-:Y:S03]  /*3d40*/  PLOP3.LUT P0, PT, P0, PT, PT, 0x8, 0x80 ;  /* 0x000000000080781c */ /* 0x000fe6000070e170 */
[----:B------:R-:W-:Y:S11]  /*3d50*/  @P2 FSETP.EQ.AND P0, PT, R49, RZ, PT ;  /* 0x000000ff3100220b */ /* 0x000ff60003f02000 */
[----:B------:R-:W-:Y:S02]  /*3d60*/  @!UPT UIADD3 URZ, UPT, UPT, URZ, URZ, URZ ;  /* 0x000000fffffff290 */ /* 0x000fe4000fffe0ff */
.L_x_62:
[----:B------:R-:W1:Y:S01]  /*3d70*/  SYNCS.PHASECHK.TRANS64.TRYWAIT P2, [UR4+0x50], R11 ;  /* 0x0000500bff0075a7 */ /* 0x000e620008041104 */
[----:B------:R-:W-:Y:S04]  /*3d80*/  ELECT P4, URZ, PT ;  /* 0x0000000000ff782f */ /* 0x000fe80003880000 */
[----:B------:R-:W-:Y:S11]  /*3d90*/  PLOP3.LUT P4, PT, P0, P4, PT, 0xf2, 0x2f ;  /* 0x00000000002f781c */ /* 0x000ff60000789e72 */
[----:B------:R-:W-:Y:S02]  /*3da0*/  @!UPT UIADD3 URZ, UPT, UPT, URZ, URZ, URZ ;  /* 0x000000fffffff290 */ /* 0x000fe4000fffe0ff */
[----:B------:R-:W-:Y:S05]  /*3db0*/  @!P4 IADD3 R9, P0, PT, R38, 0x780, RZ ;  /* 0x000007802609c810 */ /* 0x000fea0007f1e0ff */
[----:B--2---:R-:W-:Y:S01]  /*3dc0*/  @!P4 IMAD.X R3, RZ, RZ, R39, P0 ;  /* 0x000000ffff03c224 */ /* 0x004fe200000e0627 */
[----:B-1----:R-:W-:Y:S07]  /*3dd0*/  @!P2 BRA `(.L_x_63) ;  /* 0x0000005c0038a947 */ /* 0x002fee0003800000 */
.L_x_143:
[----:B------:R-:W-:Y:S01]  /*3de0*/  @!P4 R2UR UR8, R9 ;  /* 0x000000000908c2ca */ /* 0x000fe200000e0000 */
[----:B------:R-:W-:Y:S01]  /*3df0*/  VOTEU.ALL UP3, P4 ;  /* 0x0000000000ff7886 */ /* 0x000fe20002060000 */
[----:B------:R-:W-:Y:S01]  /*3e00*/  @!P4 R2UR UR7, R3 ;  /* 0x000000000307c2ca */ /* 0x000fe200000e0000 */
[----:B------:R-:W-:Y:S01]  /*3e10*/  VOTEU.ALL UP2, P4 ;  /* 0x0000000000ff7886 */ /* 0x000fe20002040000 */
[----:B------:R-:W-:Y:S01]  /*3e20*/  UMOV UR14, 0x0 ;  /* 0x00000000000e7882 */ /* 0x000fe20000000000 */
[----:B------:R-:W-:Y:S01]  /*3e30*/  UMOV UR15, 0x10000000 ;  /* 0x10000000000f7882 */ /* 0x000fe20000000000 */
[----:B------:R-:W-:Y:S01]  /*3e40*/  @!UP3 UIADD3 UR56, UPT, UPT, UR4, 0x200, URZ ;  /* 0x000002000438b890 */ /* 0x000fe2000fffe0ff */
[----:B-1----:R-:W-:Y:S01]  /*3e50*/  @!P4 IMAD.MOV.U32 R0, RZ, RZ, 0x4000 ;  /* 0x00004000ff00c424 */ /* 0x002fe200078e00ff */
[----:B------:R-:W-:Y:S01]  /*3e60*/  UMOV UR60, UR36 ;  /* 0x00000024003c7c82 */ /* 0x000fe20008000000 */
[----:B------:R-:W-:Y:S01]  /*3e70*/  @!UP3 UIADD3 UR26, UPT, UPT, UR58, 0x20, URZ ;  /* 0x000000203a1ab890 */ /* 0x000fe2000fffe0ff */
[----:B------:R-:W-:Y:S01]  /*3e80*/  @!P4 IADD3 R9, P0, PT, R38, 0x780, RZ ;  /* 0x000007802609c810 */ /* 0x000fe20007f1e0ff */
[----:B------:R-:W-:Y:S02]  /*3e90*/  @!UP3 UIADD3 UR24, UPT, UPT, UR4, 0x1200, URZ ;  /* 0x000012000418b890 */ /* 0x000fe4000fffe0ff */
[----:B------:R-:W-:Y:S01]  /*3ea0*/  IMAD.U32 R14, RZ, RZ, UR8 ;  /* 0x00000008ff0e7e24 */ /* 0x000fe2000f8e00ff */
[----:B------:R-:W-:Y:S01]  /*3eb0*/  VOTEU.ALL UP1, P4 ;  /* 0x0000000000ff7886 */ /* 0x000fe20002020000 */
[----:B------:R-:W-:Y:S01]  /*3ec0*/  IMAD.U32 R15, RZ, RZ, UR7 ;  /* 0x00000007ff0f7e24 */ /* 0x000fe2000f8e00ff */
[----:B------:R-:W-:Y:S01]  /*3ed0*/  UMOV UR25, UR57 ;  /* 0x0000003900197c82 */ /* 0x000fe20008000000 */
[----:B------:R-:W-:Y:S01]  /*3ee0*/  UMOV UR27, UR59 ;  /* 0x0000003b001b7c82 */ /* 0x000fe20008000000 */
[----:B------:R-:W-:Y:S01]  /*3ef0*/  @!P4 R2UR UR22, R14 ;  /* 0x000000000e16c2ca */ /* 0x000fe200000e0000 */
[----:B------:R-:W-:Y:S01]  /*3f00*/  UMOV UR28, UR36 ;  /* 0x00000024001c7c82 */ /* 0x000fe20008000000 */
[----:B------:R-:W-:Y:S01]  /*3f10*/  @!P4 R2UR UR23, R15 ;  /* 0x000000000f17c2ca */ /* 0x000fe200000e0000 */
[----:B------:R-:W-:Y:S01]  /*3f20*/  @!UP3 UIADD3 UR18, UPT, UPT, UR58, 0x40, URZ ;  /* 0x000000403a12b890 */ /* 0x000fe2000fffe0ff */
[----:B------:R-:W-:Y:S01]  /*3f30*/  @!P4 IMAD.X R3, RZ, RZ, R39, P0 ;  /* 0x000000ffff03c224 */ /* 0x000fe200000e0627 */
[----:B------:R-:W-:Y:S01]  /*3f40*/  @!UP3 UIADD3 UR16, UPT, UPT, UR4, 0x2200, URZ ;  /* 0x000022000410b890 */ /* 0x000fe2000fffe0ff */
[----:B------:R-:W-:Y:S01]  /*3f50*/  VOTEU.ALL UP0, P4 ;  /* 0x0000000000ff7886 */ /* 0x000fe20002000000 */
[----:B------:R-:W-:Y:S01]  /*3f60*/  UMOV UR17, UR57 ;  /* 0x0000003900117c82 */ /* 0x000fe20008000000 */
[----:B------:R-:W-:Y:S01]  /*3f70*/  UMOV UR19, UR59 ;  /* 0x0000003b00137c82 */ /* 0x000fe20008000000 */
[----:B------:R-:W-:Y:S01]  /*3f80*/  UMOV UR20, UR36 ;  /* 0x0000002400147c82 */ /* 0x000fe20008000000 */
[----:B------:R-:W-:Y:S02]  /*3f90*/  @!UP3 UIADD3 UR10, UPT, UPT, UR58, 0x60, URZ ;  /* 0x000000603a0ab890 */ /* 0x000fe4000fffe0ff */
[----:B------:R-:W-:Y:S03]  /*3fa0*/  @!UP3 UIADD3 UR8, UPT, UPT, UR4, 0x3200, URZ ;  /* 0x000032000408b890 */ /* 0x000fe6000fffe0ff */
[----:B------:R1:W-:Y:S01]  /*3fb0*/  @!UP2 UTMALDG.3D [UR56], [UR22], desc[UR14] ;  /* 0x00000e381600a5b4 */ /* 0x0003e20008011000 */
[----:B------:R-:W-:Y:S01]  /*3fc0*/  UMOV UR9, UR57 ;  /* 0x0000003900097c82 */ /* 0x000fe20008000000 */
[----:B------:R-:W-:Y:S01]  /*3fd0*/  UMOV UR11, UR59 ;  /* 0x0000003b000b7c82 */ /* 0x000fe20008000000 */
[----:B------:R-:W-:Y:S01]  /*3fe0*/  UMOV UR12, UR36 ;  /* 0x00000024000c7c82 */ /* 0x000fe20008000000 */
[----:B------:R-:W-:Y:S01]  /*3ff0*/  UPRMT UR7, UR37, 0x654, UR57 ;  /* 0x0000065425077896 */ /* 0x000fe20008000039 */
[----:B------:R1:W-:Y:S01]  /*4000*/  @!UP1 UTMALDG.3D [UR24], [UR22], desc[UR14] ;  /* 0x00000e18160095b4 */ /* 0x0003e20008011000 */
[----:B------:R-:W-:Y:S01]  /*4010*/  VOTEU.ALL UP1, P4 ;  /* 0x0000000000ff7886 */ /* 0x000fe20002020000 */
[----:B------:R1:W-:Y:S04]  /*4020*/  @!UP0 UTMALDG.3D [UR16], [UR22], desc[UR14] ;  /* 0x00000e10160085b4 */ /* 0x0003e80008011000 */
[----:B------:R1:W-:Y:S01]  /*4030*/  @!UP1 UTMALDG.3D [UR8], [UR22], desc[UR14] ;  /* 0x00000e08160095b4 */ /* 0x0003e20008011000 */
[----:B------:R1:W-:Y:S01]  /*4040*/  @!P4 SYNCS.ARRIVE.TRANS64.RED.A0TR RZ, [UR4+0x30], R0 ;  /* 0x00003000ffffc9a7 */ /* 0x0003e20008300404 */
[----:B------:R-:W-:Y:S01]  /*4050*/  SYNCS.ARRIVE.TRANS64.RED.A1T0 RZ, [UR7], RZ ;  /* 0x000000ffffff79a7 */ /* 0x000fe20008100407 */
[----:B------:R-:W2:Y:S02]  /*4060*/  SYNCS.PHASECHK.TRANS64.TRYWAIT P2, [UR4+0x58], R11 ;  /* 0x0000580bff0075a7 */ /* 0x000ea40008041104 */
[----:B-12---:R-:W-:Y:S05]  /*4070*/  @!P2 BRA `(.L_x_64) ;  /* 0x0000005800a8a947 */ /* 0x006fea0003800000 */
.L_x_145:
        /* <DEDUP_REMOVED lines=8> */
[----:B------:R-:W-:Y:S01]  /*4100*/  @!UP3 UIADD3 UR48, UPT, UPT, UR4, 0x4200, URZ ;  /* 0x000042000430b890 */ /* 0x000fe2000fffe0ff */
[----:B------:R-:W-:Y:S01]  /*4110*/  @!P4 IADD3 R37, P0, PT, R38, 0x780, RZ ;  /* 0x000007802625c810 */ /* 0x000fe20007f1e0ff */
[----:B------:R-:W-:Y:S01]  /*4120*/  UMOV UR50, UR58 ;  /* 0x0000003a00327c82 */ /* 0x000fe20008000000 */
[----:B------:R-:W-:Y:S01]  /*4130*/  UMOV UR52, UR36 ;  /* 0x0000002400347c82 */ /* 0x000fe20008000000 */
[----:B------:R-:W-:Y:S01]  /*4140*/  @!UP3 UIADD3 UR26, UPT, UPT, UR58, 0x20, URZ ;  /* 0x000000203a1ab890 */ /* 0x000fe2000fffe0ff */
[----:B------:R-:W-:Y:S01]  /*4150*/  IMAD.U32 R14, RZ, RZ, UR8 ;  /* 0x00000008ff0e7e24 */ /* 0x000fe2000f8e00ff */
[----:B------:R-:W-:Y:S01]  /*4160*/  @!UP3 UIADD3 UR24, UPT, UPT, UR4, 0x5200, URZ ;  /* 0x000052000418b890 */ /* 0x000fe2000fffe0ff */
[----:B------:R-:W-:Y:S01]  /*4170*/  IMAD.U32 R15, RZ, RZ, UR7 ;  /* 0x00000007ff0f7e24 */ /* 0x000fe2000f8e00ff */
[----:B------:R-:W-:Y:S01]  /*4180*/  VOTEU.ALL UP1, P4 ;  /* 0x0000000000ff7886 */ /* 0x000fe20002020000 */
[----:B------:R-:W-:Y:S01]  /*4190*/  UMOV UR25, UR49 ;  /* 0x0000003100197c82 */ /* 0x000fe20008000000 */
[----:B------:R-:W-:Y:S01]  /*41a0*/  @!P4 R2UR UR22, R14 ;  /* 0x000000000e16c2ca */ /* 0x000fe200000e0000 */
[----:B------:R-:W-:Y:S01]  /*41b0*/  UMOV UR28, UR36 ;  /* 0x00000024001c7c82 */ /* 0x000fe20008000000 */
[----:B------:R-:W-:Y:S01]  /*41c0*/  @!P4 R2UR UR23, R15 ;  /* 0x000000000f17c2ca */ /* 0x000fe200000e0000 */
[----:B------:R-:W-:Y:S01]  /*41d0*/  UMOV UR27, UR51 ;  /* 0x00000033001b7c82 */ /* 0x000fe20008000000 */
        /* <DEDUP_REMOVED lines=8> */
[----:B------:R-:W-:Y:S02]  /*4260*/  @!UP3 UIADD3 UR8, UPT, UPT, UR4, 0x7200, URZ ;  /* 0x000072000408b890 */ /* 0x000fe4000fffe0ff */
        /* <DEDUP_REMOVED lines=13> */
.L_x_147:
[----:B------:R-:W2:Y:S01]  /*4340*/  LDC.64 R16, c[0x0][0xd10] ;  /* 0x00034400ff107b82 */ /* 0x000ea20000000a00 */
[----:B------:R-:W-:Y:S01]  /*4350*/  @!P4 R2UR UR8, R37 ;  /* 0x000000002508c2ca */ /* 0x000fe200000e0000 */
[----:B------:R-:W-:Y:S01]  /*4360*/  VOTEU.ALL UP3, P4 ;  /* 0x0000000000ff7886 */ /* 0x000fe20002060000 */
[----:B------:R-:W-:Y:S01]  /*4370*/  @!P4 R2UR UR7, R24 ;  /* 0x000000001807c2ca */ /* 0x000fe200000e0000 */
[----:B------:R-:W-:Y:S01]  /*4380*/  VOTEU.ALL UP2, P4 ;  /* 0x0000000000ff7886 */ /* 0x000fe20002040000 */
[----:B------:R-:W-:Y:S03]  /*4390*/  UMOV UR14, 0x0 ;  /* 0x00000000000e7882 */ /* 0x000fe60000000000 */
[----:B------:R-:W3:Y:S01]  /*43a0*/  LDC.64 R14, c[0x0][0xd18] ;  /* 0x00034600ff0e7b82 */ /* 0x000ee20000000a00 */
[----:B------:R-:W-:Y:S01]  /*43b0*/  @!UP3 UIADD3 UR43, UPT, UPT, UR59, 0x40, URZ ;  /* 0x000000403b2bb890 */ /* 0x000fe2000fffe0ff */
[----:B------:R-:W-:Y:S01]  /*43c0*/  @!P4 IMAD.MOV.U32 R24, RZ, RZ, 0x4000 ;  /* 0x00004000ff18c424 */ /* 0x000fe200078e00ff */
[----:B------:R-:W-:Y:S01]  /*43d0*/  @!UP3 UIADD3 UR40, UPT, UPT, UR4, 0x8200, URZ ;  /* 0x000082000428b890 */ /* 0x000fe2000fffe0ff */
[----:B------:R-:W-:Y:S01]  /*43e0*/  @P3 SHF.R.U32.HI R33, RZ, 0x10, R29 ;  /* 0x00000010ff213819 */ /* 0x000fe2000001161d */
[----:B------:R-:W-:Y:S03]  /*43f0*/  UMOV UR15, 0x10000000 ;  /* 0x10000000000f7882 */ /* 0x000fe60000000000 */
[----:B-1----:R-:W1:Y:S01]  /*4400*/  @!P1 LDC R0, c[0x0][0xd20] ;  /* 0x00034800ff009b82 */ /* 0x002e620000000800 */
[----:B------:R-:W-:Y:S01]  /*4410*/  UMOV UR42, UR58 ;  /* 0x0000003a002a7c82 */ /* 0x000fe20008000000 */
[----:B------:R-:W-:Y:S01]  /*4420*/  IMAD.U32 R40, RZ, RZ, UR8 ;  /* 0x00000008ff287e24 */ /* 0x000fe2000f8e00ff */
[----:B------:R-:W-:Y:S05]  /*4430*/  UMOV UR44, UR36 ;  /* 0x00000024002c7c82 */ /* 0x000fea0008000000 */
[----:B------:R-:W4:Y:S01]  /*4440*/  @!P1 LDC R3, c[0x0][0xd0c] ;  /* 0x00034300ff039b82 */ /* 0x000f220000000800 */
[----:B------:R-:W-:Y:S01]  /*4450*/  IMAD.U32 R41, RZ, RZ, UR7 ;  /* 0x00000007ff297e24 */ /* 0x000fe2000f8e00ff */
[----:B------:R-:W-:Y:S01]  /*4460*/  @!UP3 UIADD3 UR26, UPT, UPT, UR58, 0x20, URZ ;  /* 0x000000203a1ab890 */ /* 0x000fe2000fffe0ff */
[----:B------:R-:W-:Y:S01]  /*4470*/  @!P4 R2UR UR22, R40 ;  /* 0x000000002816c2ca */ /* 0x000fe200000e0000 */
[----:B------:R-:W-:Y:S01]  /*4480*/  @!UP3 UIADD3 UR24, UPT, UPT, UR4, 0x9200, URZ ;  /* 0x000092000418b890 */ /* 0x000fe2000fffe0ff */
[----:B------:R-:W-:Y:S01]  /*4490*/  VIADD R35, R35, 0x1 ;  /* 0x0000000123237836 */ /* 0x000fe20000000000 */
[----:B------:R-:W-:Y:S01]  /*44a0*/  @!P4 R2UR UR23, R41 ;  /* 0x000000002917c2ca */ /* 0x000fe200000e0000 */
[----:B------:R-:W-:Y:S01]  /*44b0*/  VOTEU.ALL UP1, P4 ;  /* 0x0000000000ff7886 */ /* 0x000fe20002020000 */
[----:B------:R-:W-:Y:S01]  /*44c0*/  UMOV UR25, UR41 ;  /* 0x0000002900197c82 */ /* 0x000fe20008000000 */
[----:B------:R-:W-:Y:S01]  /*44d0*/  UMOV UR28, UR36 ;  /* 0x00000024001c7c82 */ /* 0x000fe20008000000 */
[----:B------:R-:W-:Y:S01]  /*44e0*/  UMOV UR27, UR43 ;  /* 0x0000002b001b7c82 */ /* 0x000fe20008000000 */
[----:B------:R-:W-:Y:S02]  /*44f0*/  @!UP3 UIADD3 UR18, UPT, UPT, UR58, 0x40, URZ ;  /* 0x000000403a12b890 */ /* 0x000fe4000fffe0ff */
[----:B------:R-:W-:Y:S01]  /*4500*/  @!UP3 UIADD3 UR16, UPT, UPT, UR4, 0xa200, URZ ;  /* 0x0000a2000410b890 */ /* 0x000fe2000fffe0ff */
[----:B------:R-:W-:Y:S01]  /*4510*/  VOTEU.ALL UP0, P4 ;  /* 0x0000000000ff7886 */ /* 0x000fe20002000000 */
[----:B------:R-:W-:Y:S01]  /*4520*/  UMOV UR17, UR41 ;  /* 0x0000002900117c82 */ /* 0x000fe20008000000 */
[----:B------:R-:W-:Y:S01]  /*4530*/  UMOV UR20, UR36 ;  /* 0x0000002400147c82 */ /* 0x000fe20008000000 */
[----:B------:R-:W-:Y:S02]  /*4540*/  UMOV UR19, UR43 ;  /* 0x0000002b00137c82 */ /* 0x000fe40008000000 */
[----:B------:R1:W-:Y:S01]  /*4550*/  @!UP2 UTMALDG.3D [UR40], [UR22], desc[UR14] ;  /* 0x00000e281600a5b4 */ /* 0x0003e20008011000 */
[----:B------:R-:W-:Y:S02]  /*4560*/  @!UP3 UIADD3 UR10, UPT, UPT, UR58, 0x60, URZ ;  /* 0x000000603a0ab890 */ /* 0x000fe4000fffe0ff */
[----:B------:R-:W-:Y:S01]  /*4570*/  @!UP3 UIADD3 UR8, UPT, UPT, UR4, 0xb200, URZ ;  /* 0x0000b2000408b890 */ /* 0x000fe2000fffe0ff */
[----:B------:R-:W-:Y:S01]  /*4580*/  UMOV UR9, UR41 ;  /* 0x0000002900097c82 */ /* 0x000fe20008000000 */
[----:B------:R-:W-:Y:S01]  /*4590*/  UMOV UR12, UR36 ;  /* 0x00000024000c7c82 */ /* 0x000fe20008000000 */
[----:B------:R-:W-:Y:S01]  /*45a0*/  UMOV UR11, UR43 ;  /* 0x0000002b000b7c82 */ /* 0x000fe20008000000 */
[----:B------:R1:W-:Y:S01]  /*45b0*/  @!UP1 UTMALDG.3D [UR24], [UR22], desc[UR14] ;  /* 0x00000e18160095b4 */ /* 0x0003e20008011000 */
[----:B------:R-:W-:Y:S01]  /*45c0*/  VOTEU.ALL UP1, P4 ;  /* 0x0000000000ff7886 */ /* 0x000fe20002020000 */
[----:B------:R-:W-:Y:S01]  /*45d0*/  UPRMT UR7, UR37, 0x654, UR41 ;  /* 0x0000065425077896 */ /* 0x000fe20008000029 */
[----:B--2---:R-:W-:Y:S01]  /*45e0*/  @!P1 IMAD.HI.U32 R12, R13, R16, RZ ;  /* 0x000000100d0c9227 */ /* 0x004fe200078e00ff */
[----:B---3--:R-:W-:Y:S02]  /*45f0*/  @!P1 ISETP.NE.AND P0, PT, R14, 0x1, PT ;  /* 0x000000010e00980c */ /* 0x008fe40003f05270 */
[----:B----4-:R-:W-:Y:S01]  /*4600*/  @!P1 ISETP.NE.AND P2, PT, R3, 0x1, PT ;  /* 0x000000010300980c */ /* 0x010fe20003f45270 */
[C---:B------:R-:W-:Y:S01]  /*4610*/  @!P1 IMAD.HI.U32 R9, R10.reuse, R15, RZ ;  /* 0x0000000f0a099227 */ /* 0x040fe200078e00ff */
[----:B------:R2:W-:Y:S02]  /*4620*/  @!UP0 UTMALDG.3D [UR16], [UR22], desc[UR14] ;  /* 0x00000e10160085b4 */ /* 0x0005e40008011000 */
[----:B------:R-:W-:Y:S02]  /*4630*/  @!P1 SHF.R.U32.HI R12, RZ, R17, R12 ;  /* 0x00000011ff0c9219 */ /* 0x000fe4000001160c */
[----:B-1----:R-:W-:Y:S02]  /*4640*/  @!P1 SHF.R.U32.HI R9, RZ, R0, R9 ;  /* 0x00000000ff099219 */ /* 0x002fe40000011609 */
[----:B------:R-:W-:Y:S01]  /*4650*/  @!P1 SEL R12, R13, R12, !P2 ;  /* 0x0000000c0d0c9207 */ /* 0x000fe20005000000 */
[----:B------:R2:W-:Y:S01]  /*4660*/  @!UP1 UTMALDG.3D [UR8], [UR22], desc[UR14] ;  /* 0x00000e08160095b4 */ /* 0x0005e20008011000 */
[----:B------:R2:W-:Y:S01]  /*4670*/  @!P4 SYNCS.ARRIVE.TRANS64.RED.A0TR RZ, [UR4+0x40], R24 ;  /* 0x00004018ffffc9a7 */ /* 0x0005e20008300404 */
[----:B------:R-:W-:Y:S05]  /*4680*/  @!P1 SEL R9, R10, R9, !P0 ;  /* 0x000000090a099207 */ /* 0x000fea0004000000 */
[----:B------:R-:W-:Y:S02]  /*4690*/  @!P1 IMAD.IADD R0, R9, 0x1, -R12 ;  /* 0x0000000109009824 */ /* 0x000fe400078e0a0c */
[----:B------:R-:W-:Y:S02]  /*46a0*/  @!P1 IMAD.IADD R9, R12, 0x1, -R9 ;  /* 0x000000010c099824 */ /* 0x000fe400078e0a09 */
[----:B------:R-:W-:Y:S02]  /*46b0*/  @!P1 IMAD R13, R0, R3, R13 ;  /* 0x00000003000d9224 */ /* 0x000fe400078e020d */
[----:B------:R-:W-:Y:S01]  /*46c0*/  @!P1 IMAD R10, R9, R14, R10 ;  /* 0x0000000e090a9224 */ /* 0x000fe200078e020a */
[----:B------:R-:W-:Y:S01]  /*46d0*/  SYNCS.ARRIVE.TRANS64.RED.A1T0 RZ, [UR7], RZ ;  /* 0x000000ffffff79a7 */ /* 0x000fe20008100407 */
[----:B------:R-:W1:Y:S02]  /*46e0*/  SYNCS.PHASECHK.TRANS64.TRYWAIT P5, [UR4+0x68], R11 ;  /* 0x0000680bff0075a7 */ /* 0x000e6400080a1104 */
[----:B-12---:R-:W-:Y:S05]  /*46f0*/  @!P5 BRA `(.L_x_66) ;  /* 0x000000540038d947 */ /* 0x006fea0003800000 */
.L_x_149:
[----:B------:R-:W-:Y:S01]  /*4700*/  @!P4 IADD3 R3, P0, PT, R38, 0x780, RZ ;  /* 0x000007802603c810 */ /* 0x000fe20007f1e0ff */
[----:B------:R-:W-:Y:S01]  /*4710*/  VOTEU.ALL UP2, P4 ;  /* 0x0000000000ff7886 */ /* 0x000fe20002040000 */
[----:B------:R-:W-:Y:S01]  /*4720*/  UMOV UR14, 0x0 ;  /* 0x00000000000e7882 */ /* 0x000fe20000000000 */
[----:B------:R-:W-:Y:S01]  /*4730*/  UMOV UR15, 0x10000000 ;  /* 0x10000000000f7882 */ /* 0x000fe20000000000 */
[----:B------:R-:W-:Y:S01]  /*4740*/  @!P4 R2UR UR8, R3 ;  /* 0x000000000308c2ca */ /* 0x000fe200000e0000 */
[----:B-1----:R-:W-:Y:S01]  /*4750*/  @!P4 IMAD.X R0, RZ, RZ, R39, P0 ;  /* 0x000000ffff00c224 */ /* 0x002fe200000e0627 */
[----:B------:R-:W-:Y:S01]  /*4760*/  UMOV UR34, UR58 ;  /* 0x0000003a00227c82 */ /* 0x000fe20008000000 */
[----:B------:R-:W-:Y:S01]  /*4770*/  VOTEU.ALL UP1, P4 ;  /* 0x0000000000ff7886 */ /* 0x000fe20002020000 */
[----:B------:R-:W-:Y:S01]  /*4780*/  UMOV UR12, UR36 ;  /* 0x00000024000c7c82 */ /* 0x000fe20008000000 */
[----:B------:R-:W-:Y:S01]  /*4790*/  VOTEU.ALL UP3, P4 ;  /* 0x0000000000ff7886 */ /* 0x000fe20002060000 */
[----:B------:R-:W-:Y:S01]  /*47a0*/  @!P4 R2UR UR7, R0 ;  /* 0x000000000007c2ca */ /* 0x000fe200000e0000 */
[----:B------:R-:W-:Y:S01]  /*47b0*/  VOTEU.ALL UP0, P4 ;  /* 0x0000000000ff7886 */ /* 0x000fe20002000000 */
[----:B------:R-:W-:Y:S01]  /*47c0*/  UMOV UR28, UR36 ;  /* 0x00000024001c7c82 */ /* 0x000fe20008000000 */
[----:B------:R-:W-:Y:S01]  /*47d0*/  UMOV UR20, UR36 ;  /* 0x0000002400147c82 */ /* 0x000fe20008000000 */
[----:B------:R-:W-:Y:S01]  /*47e0*/  @!UP3 UIADD3 UR33, UPT, UPT, UR4, 0x48, URZ ;  /* 0x000000480421b890 */ /* 0x000fe2000fffe0ff */
[----:B------:R-:W-:Y:S01]  /*47f0*/  IMAD.IADD R0, R13, 0x1, R88 ;  /* 0x000000010d007824 */ /* 0x000fe200078e0258 */
[----:B------:R-:W-:Y:S01]  /*4800*/  @!UP3 UIADD3 UR35, UPT, UPT, UR59, 0x60, URZ ;  /* 0x000000603b23b890 */ /* 0x000fe2000fffe0ff */
[----:B------:R-:W-:Y:S01]  /*4810*/  IMAD.U32 R14, RZ, RZ, UR8 ;  /* 0x00000008ff0e7e24 */ /* 0x000fe2000f8e00ff */
[----:B------:R-:W-:Y:S01]  /*4820*/  @!UP3 UIADD3 UR32, UPT, UPT, UR4, 0xc200, URZ ;  /* 0x0000c2000420b890 */ /* 0x000fe2000fffe0ff */
[----:B------:R-:W-:Y:S01]  /*4830*/  ISETP.NE.AND P0, PT, R35, 0x2, PT ;  /* 0x000000022300780c */ /* 0x000fe20003f05270 */
[----:B------:R-:W-:Y:S01]  /*4840*/  @!UP3 UIADD3 UR10, UPT, UPT, UR58, 0x20, URZ ;  /* 0x000000203a0ab890 */ /* 0x000fe2000fffe0ff */
[----:B------:R-:W-:Y:S01]  /*4850*/  LOP3.LUT R36, R36, 0x1, RZ, 0x3c, !PT ;  /* 0x0000000124247812 */ /* 0x000fe200078e3cff */
[----:B------:R-:W-:Y:S01]  /*4860*/  @!UP3 UIADD3 UR8, UPT, UPT, UR4, 0xd200, URZ ;  /* 0x0000d2000408b890 */ /* 0x000fe2000fffe0ff */
[----:B------:R-:W-:Y:S01]  /*4870*/  IMAD.U32 R15, RZ, RZ, UR7 ;  /* 0x00000007ff0f7e24 */ /* 0x000fe2000f8e00ff */
[----:B------:R-:W-:Y:S01]  /*4880*/  @!P4 R2UR UR22, R14 ;  /* 0x000000000e16c2ca */ /* 0x000fe200000e0000 */
[----:B------:R-:W-:Y:S01]  /*4890*/  UMOV UR9, UR33 ;  /* 0x0000002100097c82 */ /* 0x000fe20008000000 */
[----:B------:R-:W-:Y:S01]  /*48a0*/  UMOV UR11, UR35 ;  /* 0x00000023000b7c82 */ /* 0x000fe20008000000 */
[----:B------:R-:W-:Y:S01]  /*48b0*/  @!UP3 UIADD3 UR26, UPT, UPT, UR58, 0x40, URZ ;  /* 0x000000403a1ab890 */ /* 0x000fe2000fffe0ff */
[----:B------:R-:W-:Y:S01]  /*48c0*/  @!P4 R2UR UR23, R15 ;  /* 0x000000000f17c2ca */ /* 0x000fe200000e0000 */
[----:B------:R-:W-:Y:S01]  /*48d0*/  @!UP3 UIADD3 UR24, UPT, UPT, UR4, 0xe200, URZ ;  /* 0x0000e2000418b890 */ /* 0x000fe2000fffe0ff */
[----:B------:R-:W-:Y:S01]  /*48e0*/  SEL R3, RZ, 0x1, P0 ;  /* 0x00000001ff037807 */ /* 0x000fe20000000000 */
[----:B------:R-:W-:Y:S01]  /*48f0*/  UMOV UR25, UR33 ;  /* 0x0000002100197c82 */ /* 0x000fe20008000000 */
[----:B------:R-:W-:Y:S01]  /*4900*/  UMOV UR27, UR35 ;  /* 0x00000023001b7c82 */ /* 0x000fe20008000000 */
[----:B------:R-:W-:Y:S01]  /*4910*/  @!UP3 UIADD3 UR18, UPT, UPT, UR58, 0x60, URZ ;  /* 0x000000603a12b890 */ /* 0x000fe2000fffe0ff */
[----:B------:R-:W-:Y:S01]  /*4920*/  LOP3.LUT R34, R34, R3, RZ, 0x3c, !PT ;  /* 0x0000000322227212 */ /* 0x000fe200078e3cff */
[----:B------:R-:W-:Y:S01]  /*4930*/  @!UP3 UIADD3 UR16, UPT, UPT, UR4, 0xf200, URZ ;  /* 0x0000f2000410b890 */ /* 0x000fe2000fffe0ff */
[----:B------:R-:W-:Y:S01]  /*4940*/  IMAD.IADD R24, R10, 0x1, R81 ;  /* 0x000000010a187824 */ /* 0x000fe200078e0251 */
[----:B------:R-:W-:Y:S01]  /*4950*/  UMOV UR17, UR33 ;  /* 0x0000002100117c82 */ /* 0x000fe20008000000 */
[----:B------:R-:W-:Y:S01]  /*4960*/  UMOV UR19, UR35 ;  /* 0x0000002300137c82 */ /* 0x000fe20008000000 */
[----:B------:R-:W-:Y:S02]  /*4970*/  SEL R35, R35, RZ, P0 ;  /* 0x000000ff23237207 */ /* 0x000fe40000000000 */
[----:B------:R1:W-:Y:S01]  /*4980*/  @!UP2 UTMALDG.3D [UR32], [UR22], desc[UR14] ;  /* 0x00000e201600a5b4 */ /* 0x0003e20008011000 */
[----:B------:R2:W-:Y:S01]  /*4990*/  @!UP1 UTMALDG.3D [UR8], [UR22], desc[UR14] ;  /* 0x00000e08160095b4 */ /* 0x0005e20008011000 */
[----:B------:R-:W-:Y:S01]  /*49a0*/  VOTEU.ALL UP1, P4 ;  /* 0x0000000000ff7886 */ /* 0x000fe20002020000 */
[----:B------:R4:W-:Y:S04]  /*49b0*/  @!UP0 UTMALDG.3D [UR24], [UR22], desc[UR14] ;  /* 0x00000e18160085b4 */ /* 0x0009e80008011000 */
[----:B------:R4:W-:Y:S01]  /*49c0*/  @!UP1 UTMALDG.3D [UR16], [UR22], desc[UR14] ;  /* 0x00000e10160095b4 */ /* 0x0009e20008011000 */
[----:B------:R4:W-:Y:S01]  /*49d0*/  @!P4 SYNCS.ARRIVE.TRANS64.RED.A0TR RZ, [UR4+0x48], R32 ;  /* 0x00004820ffffc9a7 */ /* 0x0009e20008300404 */
[----:B------:R-:W-:Y:S01]  /*49e0*/  UPLOP3.LUT UP1, UPT, UPT, UPT, UPT, 0x80, 0x8 ;  /* 0x000000000008789c */ /* 0x000fe20003f2f070 */
[----:B-1----:R-:W-:Y:S01]  /*49f0*/  @P3 R2UR UR36, R33 ;  /* 0x00000000212432ca */ /* 0x002fe200000e0000 */
[----:B------:R-:W-:Y:S01]  /*4a00*/  SYNCS.ARRIVE.TRANS64.RED.A1T0 RZ, [UR5], RZ ;  /* 0x000000ffffff79a7 */ /* 0x000fe20008100405 */
[----:B--2---:R-:W-:Y:S01]  /*4a10*/  R2UR UR11, R0 ;  /* 0x00000000000b72ca */ /* 0x004fe200000e0000 */
[----:B------:R-:W-:Y:S03]  /*4a20*/  @!UPT UIADD3 URZ, UPT, UPT, URZ, URZ, URZ ;  /* 0x000000fffffff290 */ /* 0x000fe6000fffe0ff */
[----:B------:R-:W-:Y:S11]  /*4a30*/  @P3 BRA `(.L_x_67) ;  /* 0xffffffec004c3947 */ /* 0x000ff6000383ffff */
[----:B------:R-:W-:-:S04]  /*4a40*/  SHF.L.U32 R3, R36, 0x1f, RZ ;  /* 0x0000001f24037819 */ /* 0x000fc800000006ff */
[----:B------:R-:W1:Y:S02]  /*4a50*/  SYNCS.PHASECHK.TRANS64.TRYWAIT P0, [UR4+0x50], R3 ;  /* 0x00005003ff0075a7 */ /* 0x000e640008001104 */
[----:B-1----:R-:W-:Y:S05]  /*4a60*/  @!P0 BRA `(.L_x_68) ;  /* 0x0000005000748947 */ /* 0x002fea0003800000 */
.L_x_151:
[----:B------:R-:W2:Y:S02]  /*4a70*/  SYNCS.PHASECHK.TRANS64.TRYWAIT P0, [UR4+0x58], R3 ;  /* 0x00005803ff0075a7 */ /* 0x000ea40008001104 */
[----:B--2---:R-:W-:Y:S05]  /*4a80*/  @!P0 BRA `(.L_x_69) ;  /* 0x0000005000848947 */ /* 0x004fea0003800000 */
.L_x_153:
[----:B------:R-:W2:Y:S02]  /*4a90*/  SYNCS.PHASECHK.TRANS64.TRYWAIT P0, [UR4+0x60], R3 ;  /* 0x00006003ff0075a7 */ /* 0x000ea40008001104 */
[----:B--2---:R-:W-:Y:S05]  /*4aa0*/  @!P0 BRA `(.L_x_70) ;  /* 0x0000005000948947 */ /* 0x004fea0003800000 */
.L_x_155:
[----:B-1----:R-:W-:-:S07]  /*4ab0*/  MOV R0, UR4 ;  /* 0x0000000400007c02 */ /* 0x002fce0008000f00 */
.L_x_71:
[----:B-1----:R-:W-:-:S04]  /*4ac0*/  SHF.L.U32 R3, R36, 0x1f, RZ ;  /* 0x0000001f24037819 */ /* 0x002fc800000006ff */
[----:B------:R1:W2:Y:S03]  /*4ad0*/  SYNCS.PHASECHK.TRANS64.TRYWAIT P0, [R0+URZ+0x68], R3 ;  /* 0x00006803000075a7 */ /* 0x0002a600080011ff */
[----:B--2---:R-:W-:Y:S05]  /*4ae0*/  @!P0 NANOSLEEP.SYNCS 0x989680 ;  /* 0x009896800000895d */ /* 0x004fea0003900000 */
[----:B------:R-:W2:Y:S02]  /*4af0*/  @!P0 SYNCS.PHASECHK.TRANS64 P0, [R0+URZ+0x68], R3 ;  /* 0x00006803000085a7 */ /* 0x000ea400080010ff */
[----:B--2-4-:R-:W-:Y:S05]  /*4b00*/  @P0 EXIT ;  /* 0x000000000000094d */ /* 0x014fea0003800000 */
[----:B------:R-:W-:Y:S05]  /*4b10*/  BRA `(.L_x_71) ;  /* 0xfffffffc00e87947 */ /* 0x000fea000383ffff */
.L_x_56:
[----:B------:R-:W-:-:S06]  /*4b20*/  UISETP.GE.AND UP0, UPT, UR8, 0x4, UPT ;  /* 0x000000040800788c */ /* 0x000fcc000bf06270 */
[----:B------:R-:W-:-:S13]  /*4b30*/  PLOP3.LUT P0, PT, PT, PT, UP0, 0x80, 0x8 ;  /* 0x000000000008781c */ /* 0x000fda0003f0f008 */
[----:B------:R-:W-:Y:S05]  /*4b40*/  @!P0 EXIT ;  /* 0x000000000000894d */ /* 0x000fea0003800000 */
[----:B------:R-:W-:Y:S01]  /*4b50*/  BAR.SYNC.DEFER_BLOCKING 0x6, 0xa0 ;  /* 0x0182800000007b1d */ /* 0x000fe20000010000 */
[C---:B------:R-:W-:Y:S01]  /*4b60*/  IMAD.SHL.U32 R4, R103.reuse, 0x4, RZ ;  /* 0x0000000467047824 */ /* 0x040fe200078e00ff */
[C---:B------:R-:W-:Y:S01]  /*4b70*/  R2P PR, R103.reuse, 0x18 ;  /* 0x0000001867007804 */ /* 0x040fe20000000000 */
[C---:B------:R-:W-:Y:S02]  /*4b80*/  IMAD.SHL.U32 R97, R103.reuse, 0x80, RZ ;  /* 0x0000008067617824 */ /* 0x040fe400078e00ff */
[----:B------:R-:W-:Y:S01]  /*4b90*/  HFMA2 R102, -RZ, RZ, 0, 9.5367431640625e-06 ;  /* 0x000000a0ff667431 */ /* 0x000fe200000001ff */
[----:B------:R-:W-:Y:S01]  /*4ba0*/  SHF.L.U32 R45, R103, 0x10, RZ ;  /* 0x00000010672d7819 */ /* 0x000fe200000006ff */
[----:B------:R-:W-:Y:S01]  /*4bb0*/  UMOV UR48, 0x400 ;  /* 0x0000040000307882 */ /* 0x000fe20000000000 */
[----:B------:R-:W1:Y:S01]  /*4bc0*/  LDC R93, c[0x0][0x370] ;  /* 0x0000dc00ff5d7b82 */ /* 0x000e620000000800 */
[----:B------:R-:W-:Y:S01]  /*4bd0*/  ULEA UR48, UR37, UR48, 0x18 ;  /* 0x0000003025307291 */ /* 0x000fe2000f8ec0ff */
[----:B------:R-:W-:Y:S01]  /*4be0*/  LOP3.LUT R97, R97, 0x307c, R4, 0xc8, !PT ;  /* 0x0000307c61617812 */ /* 0x000fe200078ec804 */
[----:B------:R-:W-:Y:S01]  /*4bf0*/  HFMA2 R107, -RZ, RZ, 0, 0 ;  /* 0x00000000ff6b7431 */ /* 0x000fe200000001ff */
[----:B------:R-:W-:Y:S01]  /*4c00*/  LOP3.LUT R45, R45, 0x600000, RZ, 0xc0, !PT ;  /* 0x006000002d2d7812 */ /* 0x000fe200078ec0ff */
[----:B------:R-:W-:Y:S01]  /*4c10*/  UIADD3 UR4, UPT, UPT, UR48, 0x200, URZ ;  /* 0x0000020030047890 */ /* 0x000fe2000fffe0ff */
[----:B------:R-:W-:Y:S01]  /*4c20*/  LOP3.LUT R103, R103, 0x60, RZ, 0xc0, !PT ;  /* 0x0000006067677812 */ /* 0x000fe200078ec0ff */
[----:B------:R-:W-:Y:S01]  /*4c30*/  VIADD R91, R97, UR48 ;  /* 0x00000030615b7c36 */ /* 0x000fe20008000000 */
[----:B------:R-:W2:Y:S01]  /*4c40*/  LDC R42, c[0x0][0xd0c] ;  /* 0x00034300ff2a7b82 */ /* 0x000ea20000000800 */
[----:B------:R-:W-:Y:S01]  /*4c50*/  IMAD.MOV.U32 R101, RZ, RZ, 0x1 ;  /* 0x00000001ff657424 */ /* 0x000fe200078e00ff */
[----:B------:R-:W-:Y:S01]  /*4c60*/  MOV R44, RZ ;  /* 0x000000ff002c7202 */ /* 0x000fe20000000f00 */
[C---:B------:R-:W-:Y:S01]  /*4c70*/  VIADD R3, R91.reuse, 0x200 ;  /* 0x000002005b037836 */ /* 0x040fe20000000000 */
[----:B------:R-:W-:Y:S01]  /*4c80*/  IADD3 R95, PT, PT, R91, 0x340, RZ ;  /* 0x000003405b5f7810 */ /* 0x000fe20007ffe0ff */
[----:B------:R-:W-:Y:S01]  /*4c90*/  IMAD.MOV.U32 R100, RZ, RZ, RZ ;  /* 0x000000ffff647224 */ /* 0x000fe200078e00ff */
[----:B------:R-:W-:Y:S01]  /*4ca0*/  SEL R102, R102, 0x60, !P3 ;  /* 0x0000006066667807 */ /* 0x000fe20005800000 */
[----:B------:R-:W-:Y:S01]  /*4cb0*/  @P4 VIADD R95, R3, 0xc0 ;  /* 0x000000c0035f4836 */ /* 0x000fe20000000000 */
[----:B------:R-:W4:Y:S01]  /*4cc0*/  LDC R90, c[0x0][0xd20] ;  /* 0x00034800ff5a7b82 */ /* 0x000f220000000800 */
[----:B------:R-:W3:Y:S01]  /*4cd0*/  LDS R0, [UR48+0x110] ;  /* 0x00011030ff007984 */ /* 0x000ee20008000800 */
[----:B------:R-:W-:Y:S01]  /*4ce0*/  IMAD.MOV.U32 R99, RZ, RZ, RZ ;  /* 0x000000ffff637224 */ /* 0x000fe200078e00ff */
[----:B------:R-:W-:Y:S01]  /*4cf0*/  MOV R96, UR4 ;  /* 0x0000000400607c02 */ /* 0x000fe20008000f00 */
[----:B------:R-:W1:Y:S04]  /*4d00*/  LDCU.64 UR52, c[0x0][0x348] ;  /* 0x00006900ff3477ac */ /* 0x000e680008000a00 */
[----:B------:R-:W1:Y:S01]  /*4d10*/  LDC R40, c[0x0][0xd30] ;  /* 0x00034c00ff287b82 */ /* 0x000e620000000800 */
[----:B------:R-:W1:Y:S01]  /*4d20*/  LDCU.64 UR44, c[0x0][0xa88] ;  /* 0x00015100ff2c77ac */ /* 0x000e620008000a00 */
[----:B------:R-:W1:Y:S06]  /*4d30*/  LDCU.64 UR46, c[0x0][0xa90] ;  /* 0x00015200ff2e77ac */ /* 0x000e6c0008000a00 */
[----:B------:R-:W1:Y:S01]  /*4d40*/  LDC.64 R86, c[0x0][0xd10] ;  /* 0x00034400ff567b82 */ /* 0x000e620000000a00 */
[----:B------:R-:W-:Y:S01]  /*4d50*/  UMOV UR49, URZ ;  /* 0x000000ff00317c82 */ /* 0x000fe20008000000 */
[----:B------:R-:W-:-:S06]  /*4d60*/  UMOV UR51, URZ ;  /* 0x000000ff00337c82 */ /* 0x000fcc0008000000 */
[----:B------:R-:W1:Y:S08]  /*4d70*/  LDC.64 R38, c[0x0][0xd18] ;  /* 0x00034600ff267b82 */ /* 0x000e700000000a00 */
[----:B------:R-:W1:Y:S08]  /*4d80*/  LDC.64 R36, c[0x0][0xd28] ;  /* 0x00034a00ff247b82 */ /* 0x000e700000000a00 */
[----:B------:R-:W1:Y:S01]  /*4d90*/  LDC.64 R84, c[0x0][0xab0] ;  /* 0x0002ac00ff547b82 */ /* 0x000e620000000a00 */
[----:B---3--:R-:W-:-:S07]  /*4da0*/  IMAD.IADD R45, R0, 0x1, R45 ;  /* 0x00000001002d7824 */ /* 0x008fce00078e022d */
[----:B------:R-:W3:Y:S08]  /*4db0*/  LDC.64 R82, c[0x0][0xaa8] ;  /* 0x0002aa00ff527b82 */ /* 0x000ef00000000a00 */
[----:B--2-4-:R-:W1:Y:S02]  /*4dc0*/  LDC R92, c[0x0][0x374] ;  /* 0x0000dd00ff5c7b82 */ /* 0x014e640000000800 */
.L_x_115:
[----:B------:R-:W-:Y:S02]  /*4dd0*/  LEA R0, R107, UR48, 0x3 ;  /* 0x000000306b007c11 */ /* 0x000fe4000f8e18ff */
[----:B------:R-:W-:Y:S02]  /*4de0*/  SHF.L.U32 R3, R99, 0x1f, RZ ;  /* 0x0000001f63037819 */ /* 0x000fe400000006ff */
[----:B------:R-:W-:Y:S02]  /*4df0*/  LEA R16, R107, UR48, 0x4 ;  /* 0x000000306b107c11 */ /* 0x000fe4000f8e20ff */
[----:B------:R-:W2:Y:S02]  /*4e00*/  SYNCS.PHASECHK.TRANS64.TRYWAIT P0, [R0+URZ+0x80], R3 ;  /* 0x00008003000075a7 */ /* 0x000ea400080011ff */
[----:B--23--:R-:W-:Y:S05]  /*4e10*/  @!P0 BRA `(.L_x_72) ;  /* 0x0000004c00d08947 */ /* 0x00cfea0003800000 */
.L_x_156:
[----:B------:R-:W4:Y:S01]  /*4e20*/  LDC.64 R14, c[0x0][0xd10] ;  /* 0x00034400ff0e7b82 */ /* 0x000f220000000a00 */
[----:B------:R-:W3:Y:S01]  /*4e30*/  LDS.128 R16, [R16+0xf0] ;  /* 0x0000f00010107984 */ /* 0x000ee20000000c00 */
[----:B-1----:R-:W-:Y:S01]  /*4e40*/  ISETP.NE.AND P1, PT, R40, 0x1, PT ;  /* 0x000000012800780c */ /* 0x002fe20003f25270 */
[----:B--2---:R-:W-:Y:S01]  /*4e50*/  VIADD R0, R0, 0x90 ;  /* 0x0000009000007836 */ /* 0x004fe20000000000 */
[----:B------:R-:W-:Y:S04]  /*4e60*/  ISETP.GE.AND P0, PT, R2, 0x1, PT ;  /* 0x000000010200780c */ /* 0x000fe80003f06270 */
[----:B------:R-:W1:Y:S01]  /*4e70*/  LDC.64 R12, c[0x0][0xd18] ;  /* 0x00034600ff0c7b82 */ /* 0x000e620000000a00 */
[----:B------:R-:W-:Y:S01]  /*4e80*/  PRMT R0, RZ, 0x654, R0 ;  /* 0x00000654ff007816 */ /* 0x000fe20000000000 */
[----:B------:R-:W-:Y:S01]  /*4e90*/  @!PT LDS RZ, [RZ] ;  /* 0x00000000fffff984 */ /* 0x000fe20000000800 */
[----:B------:R-:W-:Y:S01]  /*4ea0*/  @!PT LDS RZ, [RZ] ;  /* 0x00000000fffff984 */ /* 0x000fe20000000800 */
[----:B------:R-:W-:Y:S01]  /*4eb0*/  @!PT LDS RZ, [RZ] ;  /* 0x00000000fffff984 */ /* 0x000fe20000000800 */
[----:B------:R-:W-:Y:S01]  /*4ec0*/  @!PT LDS RZ, [RZ] ;  /* 0x00000000fffff984 */ /* 0x000fe20000000800 */
[----:B------:R2:W-:Y:S06]  /*4ed0*/  MEMBAR.ALL.CTA ;  /* 0x0000000000007992 */ /* 0x0005ec0000008000 */
[----:B--2---:R-:W2:Y:S01]  /*4ee0*/  FENCE.VIEW.ASYNC.S ;  /* 0x00000000000073c6 */ /* 0x004ea20000000000 */
[----:B------:R-:W1:Y:S08]  /*4ef0*/  @!P1 LDC R11, c[0x0][0xd20] ;  /* 0x00034800ff0b9b82 */ /* 0x000e700000000800 */
[----:B------:R-:W1:Y:S01]  /*4f00*/  @!P1 LDC R10, c[0x0][0xd0c] ;  /* 0x00034300ff0a9b82 */ /* 0x000e620000000800 */
[----:B--2---:R2:W-:Y:S01]  /*4f10*/  SYNCS.ARRIVE.TRANS64.RED.A1T0 RZ, [R0+URZ], RZ ;  /* 0x000000ff00ff79a7 */ /* 0x0045e200081004ff */
[----:B---3--:R-:W-:Y:S04]  /*4f20*/  LOP3.LUT P4, RZ, R18, 0x1, RZ, 0xc0, !PT ;  /* 0x0000000112ff7812 */ /* 0x008fe8000788c0ff */
[----:B------:R-:W-:Y:S09]  /*4f30*/  P2R R104, PR, RZ, 0x10 ;  /* 0x00000010ff687803 */ /* 0x000ff20000000000 */
[----:B------:R-:W-:Y:S02]  /*4f40*/  @P4 MOV R43, R16 ;  /* 0x00000010002b4202 */ /* 0x000fe40000000f00 */
[----:B------:R-:W-:Y:S01]  /*4f50*/  @P4 LOP3.LUT R41, R17, 0xffff, RZ, 0xc0, !PT ;  /* 0x0000ffff11294812 */ /* 0x000fe200078ec0ff */
[----:B--2-4-:R-:W-:Y:S06]  /*4f60*/  @!P0 BRA `(.L_x_73) ;  /* 0x0000000000a48947 */ /* 0x014fec0003800000 */
[----:B------:R-:W-:Y:S01]  /*4f70*/  IMAD.HI.U32 R21, R92, R39, RZ ;  /* 0x000000275c157227 */ /* 0x000fe200078e00ff */
[----:B------:R-:W-:Y:S02]  /*4f80*/  ISETP.NE.AND P0, PT, R38, 0x1, PT ;  /* 0x000000012600780c */ /* 0x000fe40003f05270 */
[----:B------:R-:W-:Y:S01]  /*4f90*/  ISETP.NE.AND P2, PT, R2, 0x1, PT ;  /* 0x000000010200780c */ /* 0x000fe20003f45270 */
[----:B------:R-:W-:Y:S01]  /*4fa0*/  IMAD.HI.U32 R20, R93, R86, RZ ;  /* 0x000000565d147227 */ /* 0x000fe200078e00ff */
[----:B------:R-:W-:Y:S02]  /*4fb0*/  SHF.R.U32.HI R21, RZ, R90, R21 ;  /* 0x0000005aff157219 */ /* 0x000fe40000011615 */
[----:B------:R-:W-:Y:S01]  /*4fc0*/  ISETP.NE.AND P3, PT, R42, 0x1, PT ;  /* 0x000000012a00780c */ /* 0x000fe20003f65270 */
[----:B------:R-:W-:Y:S01]  /*4fd0*/  IMAD.HI.U32 R26, R43, R86, RZ ;  /* 0x000000562b1a7227 */ /* 0x000fe200078e00ff */
[----:B------:R-:W-:Y:S02]  /*4fe0*/  SHF.R.U32.HI R20, RZ, R87, R20 ;  /* 0x00000057ff147219 */ /* 0x000fe40000011614 */
[----:B------:R-:W-:Y:S01]  /*4ff0*/  SEL R3, R92, R21, !P0 ;  /* 0x000000155c037207 */ /* 0x000fe20004000000 */
[----:B------:R-:W-:Y:S01]  /*5000*/  IMAD.HI.U32 R21, R41, R39, RZ ;  /* 0x0000002729157227 */ /* 0x000fe200078e00ff */
[----:B------:R-:W-:Y:S02]  /*5010*/  SEL R7, R93, R20, !P3 ;  /* 0x000000145d077207 */ /* 0x000fe40005800000 */
[----:B------:R-:W-:Y:S01]  /*5020*/  SHF.R.U32.HI R26, RZ, R87, R26 ;  /* 0x00000057ff1a7219 */ /* 0x000fe2000001161a */
[-C--:B------:R-:W-:Y:S04]  /*5030*/  IMAD.HI.U32 R20, R3, R36.reuse, RZ ;  /* 0x0000002403147227 */ /* 0x080fe800078e00ff */
[----:B------:R-:W-:Y:S01]  /*5040*/  IMAD.HI.U32 R22, R7, R36, RZ ;  /* 0x0000002407167227 */ /* 0x000fe200078e00ff */
[-C--:B------:R-:W-:Y:S02]  /*5050*/  @P2 SHF.R.U32.HI R3, RZ, R37.reuse, R20 ;  /* 0x00000025ff032219 */ /* 0x080fe40000011614 */
[----:B------:R-:W-:Y:S02]  /*5060*/  SHF.R.U32.HI R20, RZ, R90, R21 ;  /* 0x0000005aff147219 */ /* 0x000fe40000011615 */
[----:B------:R-:W-:Y:S01]  /*5070*/  @P2 SHF.R.U32.HI R7, RZ, R37, R22 ;  /* 0x00000025ff072219 */ /* 0x000fe20000011616 */
[C---:B------:R-:W-:Y:S01]  /*5080*/  IMAD R4, R2.reuse, R3, RZ ;  /* 0x0000000302047224 */ /* 0x040fe200078e02ff */
[----:B------:R-:W-:Y:S02]  /*5090*/  SEL R5, R41, R20, !P0 ;  /* 0x0000001429057207 */ /* 0x000fe40004000000 */
[----:B------:R-:W-:Y:S01]  /*50a0*/  SEL R3, R43, R26, !P3 ;  /* 0x0000001a2b037207 */ /* 0x000fe20005800000 */
[----:B------:R-:W-:Y:S01]  /*50b0*/  IMAD R6, R2, R7, RZ ;  /* 0x0000000702067224 */ /* 0x000fe200078e02ff */
[C---:B------:R-:W-:Y:S01]  /*50c0*/  ISETP.GE.AND P0, PT, R5.reuse, R4, PT ;  /* 0x000000040500720c */ /* 0x040fe20003f06270 */
[----:B------:R-:W-:Y:S03]  /*50d0*/  IMAD.HI.U32 R8, R5, R36, RZ ;  /* 0x0000002405087227 */ /* 0x000fe600078e00ff */
[----:B------:R-:W-:Y:S01]  /*50e0*/  ISETP.GE.OR P0, PT, R3, R6, P0 ;  /* 0x000000060300720c */ /* 0x000fe20000706670 */
[----:B------:R-:W-:Y:S01]  /*50f0*/  IMAD.MOV R6, RZ, RZ, -R3 ;  /* 0x000000ffff067224 */ /* 0x000fe200078e0a03 */
[-C--:B------:R-:W-:Y:S03]  /*5100*/  SHF.R.U32.HI R8, RZ, R37.reuse, R8 ;  /* 0x00000025ff087219 */ /* 0x080fe60000011608 */
[----:B------:R-:W-:Y:S01]  /*5110*/  IMAD R43, R42, R6, R43 ;  /* 0x000000062a2b7224 */ /* 0x000fe200078e022b */
[----:B------:R-:W-:Y:S05]  /*5120*/  SEL R9, R5, R8, !P2 ;  /* 0x0000000805097207 */ /* 0x000fea0005000000 */
[----:B------:R-:W-:Y:S02]  /*5130*/  IMAD.MOV R8, RZ, RZ, -R9 ;  /* 0x000000ffff087224 */ /* 0x000fe400078e0a09 */
[C---:B------:R-:W-:Y:S04]  /*5140*/  @!P0 IMAD.HI.U32 R4, R3.reuse, R36, RZ ;  /* 0x0000002403048227 */ /* 0x040fe800078e00ff */
[----:B------:R-:W-:Y:S01]  /*5150*/  IMAD R8, R2, R8, R5 ;  /* 0x0000000802087224 */ /* 0x000fe200078e0205 */
[----:B------:R-:W-:Y:S04]  /*5160*/  @!P0 SHF.R.U32.HI R4, RZ, R37, R4 ;  /* 0x00000025ff048219 */ /* 0x000fe80000011604 */
[----:B------:R-:W-:Y:S02]  /*5170*/  @!P0 SEL R0, R3, R4, !P2 ;  /* 0x0000000403008207 */ /* 0x000fe40005000000 */
[----:B------:R-:W-:Y:S02]  /*5180*/  IADD3 R4, PT, PT, -R5, RZ, RZ ;  /* 0x000000ff05047210 */ /* 0x000fe40007ffe1ff */
[----:B------:R-:W-:Y:S01]  /*5190*/  @!P0 IADD3 R9, PT, PT, R9, -R0, RZ ;  /* 0x8000000009098210 */ /* 0x000fe20007ffe0ff */
[----:B------:R-:W-:Y:S02]  /*51a0*/  @!P0 IMAD R0, R7, R8, R0 ;  /* 0x0000000807008224 */ /* 0x000fe400078e0200 */
[----:B------:R-:W-:Y:S02]  /*51b0*/  IMAD R41, R38, R4, R41 ;  /* 0x0000000426297224 */ /* 0x000fe400078e0229 */
[----:B------:R-:W-:Y:S02]  /*51c0*/  @!P0 IMAD R5, R9, R2, R3 ;  /* 0x0000000209058224 */ /* 0x000fe400078e0203 */
[----:B------:R-:W-:Y:S04]  /*51d0*/  @!P0 IMAD.MOV.U32 R3, RZ, RZ, R0 ;  /* 0x000000ffff038224 */ /* 0x000fe800078e0000 */
[----:B------:R-:W-:Y:S02]  /*51e0*/  IMAD R43, R3, R42, R43 ;  /* 0x0000002a032b7224 */ /* 0x000fe400078e022b */
[----:B------:R-:W-:Y:S07]  /*51f0*/  IMAD R41, R5, R38, R41 ;  /* 0x0000002605297224 */ /* 0x000fee00078e0229 */
.L_x_73:
[----:B-1----:R-:W-:Y:S01]  /*5200*/  @!P1 ISETP.NE.AND P0, PT, R12, 0x1, PT ;  /* 0x000000010c00980c */ /* 0x002fe20003f05270 */
[----:B------:R-:W-:Y:S01]  /*5210*/  @!P1 IMAD.HI.U32 R4, R41, R13, RZ ;  /* 0x0000000d29049227 */ /* 0x000fe200078e00ff */
[----:B------:R-:W-:Y:S01]  /*5220*/  R2UR UR42, R24 ;  /* 0x00000000182a72ca */ /* 0x000fe200000e0000 */
[----:B------:R-:W-:Y:S01]  /*5230*/  USHF.L.U32 UR41, UR11, 0x7, URZ ;  /* 0x000000070b297899 */ /* 0x000fe200080006ff */
[----:B------:R-:W-:Y:S01]  /*5240*/  @!P1 ISETP.NE.AND P2, PT, R10, 0x1, PT ;  /* 0x000000010a00980c */ /* 0x000fe20003f45270 */
[----:B------:R-:W-:Y:S01]  /*5250*/  @!P1 IMAD.HI.U32 R0, R43, R14, RZ ;  /* 0x0000000e2b009227 */ /* 0x000fe200078e00ff */
[----:B------:R-:W-:Y:S01]  /*5260*/  @!P1 SHF.R.U32.HI R4, RZ, R11, R4 ;  /* 0x0000000bff049219 */ /* 0x000fe20000011604 */
[----:B------:R-:W-:Y:S01]  /*5270*/  BSSY.RECONVERGENT B6, `(.L_x_74) ;  /* 0x000002c000067945 */ /* 0x000fe20003800200 */
[----:B------:R-:W-:Y:S01]  /*5280*/  @P4 SHF.R.U32.HI R98, RZ, 0x10, R17 ;  /* 0x00000010ff624819 */ /* 0x000fe20000011611 */
[----:B------:R-:W-:Y:S01]  /*5290*/  VIADD R107, R107, 0x1 ;  /* 0x000000016b6b7836 */ /* 0x000fe20000000000 */
[----:B------:R-:W-:Y:S02]  /*52a0*/  @!P1 SEL R3, R41, R4, !P0 ;  /* 0x0000000429039207 */ /* 0x000fe40004000000 */
[----:B------:R-:W-:Y:S02]  /*52b0*/  @!P1 SHF.R.U32.HI R0, RZ, R15, R0 ;  /* 0x0000000fff009219 */ /* 0x000fe40000011600 */
[----:B------:R-:W-:Y:S01]  /*52c0*/  LOP3.LUT P0, RZ, R96, 0x1f0, RZ, 0xc0, !PT ;  /* 0x000001f060ff7812 */ /* 0x000fe2000780c0ff */
[----:B------:R-:W-:Y:S01]  /*52d0*/  USHF.L.U32 UR42, UR42, 0x7, URZ ;  /* 0x000000072a2a7899 */ /* 0x000fe200080006ff */
[----:B------:R-:W-:Y:S05]  /*52e0*/  @!P1 SEL R4, R43, R0, !P2 ;  /* 0x000000002b049207 */ /* 0x000fea0005000000 */
[----:B------:R-:W-:Y:S02]  /*52f0*/  @!P1 IMAD.IADD R0, R3, 0x1, -R4 ;  /* 0x0000000103009824 */ /* 0x000fe400078e0a04 */
[----:B------:R-:W-:Y:S02]  /*5300*/  @!P1 IMAD.IADD R3, R4, 0x1, -R3 ;  /* 0x0000000104039824 */ /* 0x000fe400078e0a03 */
[----:B------:R-:W-:Y:S02]  /*5310*/  @!P1 IMAD R43, R0, R10, R43 ;  /* 0x0000000a002b9224 */ /* 0x000fe400078e022b */
[----:B------:R-:W-:Y:S01]  /*5320*/  @!P1 IMAD R41, R3, R12, R41 ;  /* 0x0000000c03299224 */ /* 0x000fe200078e0229 */
[----:B------:R-:W-:Y:S06]  /*5330*/  @!P0 BRA `(.L_x_75) ;  /* 0x00000000007c8947 */ /* 0x000fec0003800000 */
[----:B------:R-:W1:Y:S01]  /*5340*/  LDCU.64 UR8, c[0x4][0x80] ;  /* 0x01001000ff0877ac */ /* 0x000e620008000a00 */
[----:B------:R-:W-:Y:S01]  /*5350*/  MOV R16, 0x0 ;  /* 0x0000000000107802 */ /* 0x000fe20000000f00 */
[----:B------:R-:W-:Y:S02]  /*5360*/  HFMA2 R12, -RZ, RZ, 0, 5.9604644775390625e-08 ;  /* 0x00000001ff0c7431 */ /* 0x000fe400000001ff */
[----:B------:R-:W-:Y:S01]  /*5370*/  IMAD.MOV.U32 R8, RZ, RZ, 0x70 ;  /* 0x00000070ff087424 */ /* 0x000fe200078e00ff */
[----:B------:R2:W3:Y:S01]  /*5380*/  LDC.64 R14, c[0x4][R16] ;  /* 0x01000000100e7b82 */ /* 0x0004e20000000a00 */
[----:B------:R-:W4:Y:S01]  /*5390*/  LDCU.64 UR6, c[0x4][0x88] ;  /* 0x01001100ff0677ac */ /* 0x000f220008000a00 */
[----:B------:R-:W-:Y:S01]  /*53a0*/  IMAD.MOV.U32 R13, RZ, RZ, RZ ;  /* 0x000000ffff0d7224 */ /* 0x000fe200078e00ff */
[----:B------:R-:W2:Y:S01]  /*53b0*/  LDCU.64 UR4, c[0x4][0x8] ;  /* 0x01000100ff0477ac */ /* 0x000ea20008000a00 */
[----:B-1----:R-:W-:Y:S01]  /*53c0*/  MOV R5, UR9 ;  /* 0x0000000900057c02 */ /* 0x002fe20008000f00 */
[----:B------:R-:W-:Y:S01]  /*53d0*/  IMAD.U32 R4, RZ, RZ, UR8 ;  /* 0x00000008ff047e24 */ /* 0x000fe2000f8e00ff */
[----:B----4-:R-:W-:Y:S01]  /*53e0*/  MOV R7, UR7 ;  /* 0x0000000700077c02 */ /* 0x010fe20008000f00 */
[----:B------:R-:W-:Y:S01]  /*53f0*/  IMAD.U32 R6, RZ, RZ, UR6 ;  /* 0x00000006ff067e24 */ /* 0x000fe2000f8e00ff */
[----:B--2---:R-:W-:Y:S01]  /*5400*/  MOV R11, UR5 ;  /* 0x00000005000b7c02 */ /* 0x004fe20008000f00 */
[----:B------:R-:W-:Y:S02]  /*5410*/  IMAD.U32 R10, RZ, RZ, UR4 ;  /* 0x00000004ff0a7e24 */ /* 0x000fe4000f8e00ff */
[----:B------:R-:W-:Y:S07]  /*5420*/  LEPC R20, `(.L_x_76) ;  /* 0x000000001014794e */ /* 0x000fee0000000000 */
[----:B---3-5:R-:W-:Y:S05]  /*5430*/  CALL.ABS.NOINC R14 ;  /* 0x000000000e007343 */ /* 0x028fea0003c00000 */
.L_x_76:
[----:B------:R-:W1:Y:S01]  /*5440*/  LDCU.64 UR8, c[0x4][0x80] ;  /* 0x01001000ff0877ac */ /* 0x000e620008000a00 */
[----:B------:R-:W2:Y:S01]  /*5450*/  LDC.64 R16, c[0x4][R16] ;  /* 0x0100000010107b82 */ /* 0x000ea20000000a00 */
[----:B------:R-:W-:Y:S02]  /*5460*/  HFMA2 R12, -RZ, RZ, 0, 5.9604644775390625e-08 ;  /* 0x00000001ff0c7431 */ /* 0x000fe400000001ff */
[----:B------:R-:W-:Y:S02]  /*5470*/  IMAD.MOV.U32 R8, RZ, RZ, 0x70 ;  /* 0x00000070ff087424 */ /* 0x000fe400078e00ff */
[----:B------:R-:W-:Y:S01]  /*5480*/  IMAD.MOV.U32 R13, RZ, RZ, RZ ;  /* 0x000000ffff0d7224 */ /* 0x000fe200078e00ff */
[----:B------:R-:W3:Y:S01]  /*5490*/  LDCU.64 UR6, c[0x4][0x88] ;  /* 0x01001100ff0677ac */ /* 0x000ee20008000a00 */
[----:B------:R-:W4:Y:S01]  /*54a0*/  LDCU.64 UR4, c[0x4][0x8] ;  /* 0x01000100ff0477ac */ /* 0x000f220008000a00 */
[----:B-1----:R-:W-:Y:S02]  /*54b0*/  MOV R4, UR8 ;  /* 0x0000000800047c02 */ /* 0x002fe40008000f00 */
[----:B------:R-:W-:Y:S02]  /*54c0*/  MOV R5, UR9 ;  /* 0x0000000900057c02 */ /* 0x000fe40008000f00 */
[----:B---3--:R-:W-:Y:S01]  /*54d0*/  MOV R7, UR7 ;  /* 0x0000000700077c02 */ /* 0x008fe20008000f00 */
[----:B------:R-:W-:Y:S01]  /*54e0*/  IMAD.U32 R6, RZ, RZ, UR6 ;  /* 0x00000006ff067e24 */ /* 0x000fe2000f8e00ff */
[----:B----4-:R-:W-:Y:S01]  /*54f0*/  MOV R11, UR5 ;  /* 0x00000005000b7c02 */ /* 0x010fe20008000f00 */
[----:B------:R-:W-:Y:S02]  /*5500*/  IMAD.U32 R10, RZ, RZ, UR4 ;  /* 0x00000004ff0a7e24 */ /* 0x000fe4000f8e00ff */
[----:B------:R-:W-:Y:S07]  /*5510*/  LEPC R20, `(.L_x_75) ;  /* 0x000000001014794e */ /* 0x000fee0000000000 */
[----:B--2---:R-:W-:Y:S05]  /*5520*/  CALL.ABS.NOINC R16 ;  /* 0x0000000010007343 */ /* 0x004fea0003c00000 */
.L_x_75:
[----:B------:R-:W-:Y:S05]  /*5530*/  BSYNC.RECONVERGENT B6 ;  /* 0x0000000000067941 */ /* 0x000fea0003800200 */
.L_x_74:
[----:B------:R-:W-:Y:S01]  /*5540*/  ISETP.NE.U32.AND P4, PT, R84, RZ, PT ;  /* 0x000000ff5400720c */ /* 0x000fe20003f85070 */
[----:B------:R-:W-:Y:S01]  /*5550*/  UISETP.NE.AND UP2, UPT, UR50, URZ, UPT ;  /* 0x000000ff3200728c */ /* 0x000fe2000bf45270 */
[----:B------:R-:W-:Y:S01]  /*5560*/  ISETP.NE.U32.AND P2, PT, RZ, UR44, PT ;  /* 0x0000002cff007c0c */ /* 0x000fe2000bf45070 */
[----:B------:R-:W-:Y:S01]  /*5570*/  UISETP.NE.U32.AND UP1, UPT, UR46, URZ, UPT ;  /* 0x000000ff2e00728c */ /* 0x000fe2000bf25070 */
[----:B------:R-:W-:Y:S01]  /*5580*/  ISETP.NE.AND.EX P4, PT, R85, RZ, PT, P4 ;  /* 0x000000ff5500720c */ /* 0x000fe20003f85340 */
[----:B------:R-:W-:Y:S01]  /*5590*/  UPLOP3.LUT UP0, UPT, UPT, UPT, UPT, 0x40, 0x4 ;  /* 0x000000000004789c */ /* 0x000fe20003f0e870 */
[----:B------:R-:W-:Y:S01]  /*55a0*/  ISETP.NE.AND.EX P2, PT, RZ, UR45, PT, P2 ;  /* 0x0000002dff007c0c */ /* 0x000fe2000bf45320 */
[----:B------:R-:W-:Y:S01]  /*55b0*/  UISETP.NE.AND.EX UP1, UPT, UR47, URZ, UPT, UP1 ;  /* 0x000000ff2f00728c */ /* 0x000fe2000bf25310 */
[----:B------:R-:W-:Y:S04]  /*55c0*/  PLOP3.LUT P1, PT, PT, PT, UP2, 0x80, 0x8 ;  /* 0x000000000008781c */ /* 0x000fe80003f2f028 */
[----:B------:R-:W-:Y:S06]  /*55d0*/  @UP2 UPLOP3.LUT UP0, UPT, UPT, UPT, UP1, 0x80, 0x8 ;  /* 0x000000000008289c */ /* 0x000fec0003f0f010 */
[----:B------:R-:W-:Y:S01]  /*55e0*/  PLOP3.LUT P0, PT, PT, PT, UP0, 0x80, 0x8 ;  /* 0x000000000008781c */ /* 0x000fe20003f0f008 */
[----:B------:R-:W-:Y:S01]  /*55f0*/  @!UPT UIADD3 URZ, UPT, UPT, URZ, URZ, URZ ;  /* 0x000000fffffff290 */ /* 0x000fe2000fffe0ff */
[----:B------:R-:W-:Y:S11]  /*5600*/  BRA.U !UP1, `(.L_x_77) ;  /* 0x0000000109387547 */ /* 0x000ff6000b800000 */
[----:B------:R-:W-:Y:S01]  /*5610*/  UISETP.NE.U32.AND UP0, UPT, UR44, URZ, UPT ;  /* 0x000000ff2c00728c */ /* 0x000fe2000bf05070 */
[----:B------:R-:W-:Y:S02]  /*5620*/  HFMA2 R0, -RZ, RZ, 0, 5.9604644775390625e-08 ;  /* 0x00000001ff007431 */ /* 0x000fe400000001ff */
[----:B------:R-:W-:Y:S01]  /*5630*/  IMAD.MOV.U32 R89, RZ, RZ, 0x1 ;  /* 0x00000001ff597424 */ /* 0x000fe200078e00ff */
[----:B------:R-:W-:Y:S06]  /*5640*/  UISETP.NE.AND.EX UP0, UPT, UR45, URZ, UPT, UP0 ;  /* 0x000000ff2d00728c */ /* 0x000fec000bf05300 */
[----:B------:R-:W-:Y:S05]  /*5650*/  PLOP3.LUT P3, PT, PT, PT, UP0, 0x80, 0x8 ;  /* 0x000000000008781c */ /* 0x000fea0003f6f008 */
[----:B------:R-:W1:Y:S01]  /*5660*/  @UP0 LDCU.64 UR6, c[0x0][0xa88] ;  /* 0x00015100ff0607ac */ /* 0x000e620008000a00 */
[----:B------:R-:W-:Y:S07]  /*5670*/  @UP0 UIMAD UR4, UR36, UR46, URZ ;  /* 0x0000002e240402a4 */ /* 0x000fee000f8e02ff */
[----:B------:R-:W-:Y:S01]  /*5680*/  @!P3 PRMT R89, R0, 0x7610, R89 ;  /* 0x000076100059b816 */ /* 0x000fe20000000059 */
[----:B-1----:R-:W-:Y:S03]  /*5690*/  @UP0 UIMAD.WIDE UR6, UR4, 0x4, UR6 ;  /* 0x00000004040608a5 */ /* 0x002fe6000f8e0206 */
[----:B------:R-:W1:Y:S03]  /*56a0*/  @!UP0 LDCU UR4, c[0x0][0xa80] ;  /* 0x00015000ff0487ac */ /* 0x000e660008000800 */
[----:B------:R-:W-:Y:S01]  /*56b0*/  IMAD.U32 R4, RZ, RZ, UR6 ;  /* 0x00000006ff047e24 */ /* 0x000fe2000f8e00ff */
[----:B------:R-:W-:Y:S05]  /*56c0*/  MOV R5, UR7 ;  /* 0x0000000700057c02 */ /* 0x000fea0008000f00 */
[----:B-----5:R2:W5:Y:S02]  /*56d0*/  @P3 LDG.E R49, desc[UR38][R4.64] ;  /* 0x0000002604313981 */ /* 0x020564000c1e1900 */
[----:B-12---:R-:W-:Y:S02]  /*56e0*/  @!P3 IMAD.U32 R49, RZ, RZ, UR4 ;  /* 0x00000004ff31be24 */ /* 0x006fe4000f8e00ff */
.L_x_77:
[----:B------:R-:W-:Y:S05]  /*56f0*/  @!P4 BRA `(.L_x_78) ;  /* 0x000000000020c947 */ /* 0x000fea0003800000 */
[----:B------:R-:W-:Y:S04]  /*5700*/  ISETP.NE.U32.AND P3, PT, R82, RZ, PT ;  /* 0x000000ff5200720c */ /* 0x000fe80003f65070 */
[----:B------:R-:W-:Y:S11]  /*5710*/  ISETP.NE.AND.EX P3, PT, R83, RZ, PT, P3 ;  /* 0x000000ff5300720c */ /* 0x000ff60003f65330 */
[----:B------:R-:W-:Y:S02]  /*5720*/  @!UPT UIADD3 URZ, UPT, UPT, URZ, URZ, URZ ;  /* 0x000000fffffff290 */ /* 0x000fe4000fffe0ff */
[----:B------:R-:W1:Y:S01]  /*5730*/  @P3 LDC.64 R4, c[0x0][0xaa8] ;  /* 0x0002aa00ff043b82 */ /* 0x000e620000000a00 */
[----:B------:R-:W-:Y:S04]  /*5740*/  @P3 IMAD R0, R84, UR36, RZ ;  /* 0x0000002454003c24 */ /* 0x000fe8000f8e02ff */
[----:B-1----:R-:W-:Y:S05]  /*5750*/  @P3 IMAD.WIDE R4, R0, 0x4, R4 ;  /* 0x0000000400043825 */ /* 0x002fea00078e0204 */
[----:B-----5:R1:W5:Y:S02]  /*5760*/  @P3 LDG.E R46, desc[UR38][R4.64] ;  /* 0x00000026042e3981 */ /* 0x020364000c1e1900 */
[----:B-1----:R-:W2:Y:S02]  /*5770*/  @!P3 LDC R46, c[0x0][0xaa0] ;  /* 0x0002a800ff2ebb82 */ /* 0x002ea40000000800 */
.L_x_78:
[----:B-----5:R-:W-:Y:S01]  /*5780*/  FSETP.NEU.AND P3, PT, R49, RZ, PT ;  /* 0x000000ff3100720b */ /* 0x020fe20003f6d000 */
[----:B------:R-:W-:Y:S01]  /*5790*/  BSSY B1, `(.L_x_79) ;  /* 0x0000067000017945 */ /* 0x000fe20003800000 */
[----:B------:R-:W-:Y:S01]  /*57a0*/  SEL R5, RZ, 0xffffffff, P2 ;  /* 0xffffffffff057807 */ /* 0x000fe20001000000 */
[----:B------:R-:W-:Y:S01]  /*57b0*/  IMAD.MOV.U32 R112, RZ, RZ, 0x1 ;  /* 0x00000001ff707424 */ /* 0x000fe200078e00ff */
[----:B------:R-:W-:Y:S01]  /*57c0*/  @P1 LOP3.LUT P2, RZ, R89, 0xff, RZ, 0xc0, !PT ;  /* 0x000000ff59ff1812 */ /* 0x000fe2000784c0ff */
[----:B------:R-:W-:Y:S01]  /*57d0*/  IMAD R47, R44, 0x80, R45 ;  /* 0x000000802c2f7824 */ /* 0x000fe200078e022d */
[----:B------:R-:W-:Y:S01]  /*57e0*/  @P1 SEL R0, RZ, 0xffffffff, P3 ;  /* 0xffffffffff001807 */ /* 0x000fe20001800000 */
[C---:B------:R-:W-:Y:S01]  /*57f0*/  IMAD.IADD R108, R102.reuse, 0x1, R91 ;  /* 0x00000001666c7824 */ /* 0x040fe200078e025b */
[----:B------:R-:W-:Y:S01]  /*5800*/  LOP3.LUT R101, R101, 0x1, RZ, 0x3c, !PT ;  /* 0x0000000165657812 */ /* 0x000fe200078e3cff */
[----:B------:R-:W-:Y:S01]  /*5810*/  IMAD.IADD R106, R102, 0x1, R95 ;  /* 0x00000001666a7824 */ /* 0x000fe200078e025f */
[----:B------:R-:W-:Y:S01]  /*5820*/  @P0 SEL R0, R5, R0, !P2 ;  /* 0x0000000005000207 */ /* 0x000fe20005000000 */
[----:B------:R-:W-:Y:S01]  /*5830*/  IMAD.MOV.U32 R111, RZ, RZ, RZ ;  /* 0x000000ffff6f7224 */ /* 0x000fe200078e00ff */
[----:B------:R-:W-:Y:S01]  /*5840*/  LEA R110, R44, UR48, 0x3 ;  /* 0x000000302c6e7c11 */ /* 0x000fe2000f8e18ff */
[----:B------:R-:W-:Y:S01]  /*5850*/  IMAD.MOV.U32 R80, RZ, RZ, RZ ;  /* 0x000000ffff507224 */ /* 0x000fe200078e00ff */
[----:B------:R-:W-:Y:S02]  /*5860*/  @P1 LOP3.LUT R0, R0, 0x1, RZ, 0xc0, !PT ;  /* 0x0000000100001812 */ /* 0x000fe400078ec0ff */
[----:B------:R-:W-:Y:S02]  /*5870*/  CS2R R78, SRZ ;  /* 0x00000000004e7805 */ /* 0x000fe4000001ff00 */
[----:B------:R-:W-:Y:S02]  /*5880*/  SHF.L.U32 R3, R100, 0x1f, RZ ;  /* 0x0000001f64037819 */ /* 0x000fe400000006ff */
[----:B------:R-:W-:Y:S02]  /*5890*/  CS2R R76, SRZ ;  /* 0x00000000004c7805 */ /* 0x000fe4000001ff00 */
[----:B------:R-:W-:Y:S02]  /*58a0*/  ISETP.NE.U32.OR P5, PT, R0, 0x1, !P1 ;  /* 0x000000010000780c */ /* 0x000fe40004fa5470 */
[----:B------:R-:W-:Y:S02]  /*58b0*/  CS2R R74, SRZ ;  /* 0x00000000004a7805 */ /* 0x000fe4000001ff00 */
[----:B------:R-:W-:Y:S02]  /*58c0*/  PLOP3.LUT P2, PT, PT, PT, UP1, 0x80, 0x8 ;  /* 0x000000000008781c */ /* 0x000fe40003f4f018 */
[----:B------:R-:W-:Y:S02]  /*58d0*/  CS2R R72, SRZ ;  /* 0x0000000000487805 */ /* 0x000fe4000001ff00 */
[----:B------:R-:W-:Y:S02]  /*58e0*/  LOP3.LUT P4, R105, R89, 0xff, RZ, 0xc0, !PT ;  /* 0x000000ff59697812 */ /* 0x000fe4000788c0ff */
[----:B------:R-:W-:Y:S02]  /*58f0*/  CS2R R70, SRZ ;  /* 0x0000000000467805 */ /* 0x000fe4000001ff00 */
[----:B------:R-:W-:Y:S02]  /*5900*/  SEL R0, RZ, 0xffffffff, P3 ;  /* 0xffffffffff007807 */ /* 0x000fe40001800000 */
[----:B------:R-:W-:Y:S02]  /*5910*/  CS2R R68, SRZ ;  /* 0x0000000000447805 */ /* 0x000fe4000001ff00 */
[----:B------:R-:W-:Y:S02]  /*5920*/  P2R R109, PR, RZ, 0x20 ;  /* 0x00000020ff6d7803 */ /* 0x000fe40000000000 */
[----:B------:R-:W-:Y:S02]  /*5930*/  CS2R R66, SRZ ;  /* 0x0000000000427805 */ /* 0x000fe4000001ff00 */
[----:B------:R-:W-:Y:S02]  /*5940*/  CS2R R64, SRZ ;  /* 0x0000000000407805 */ /* 0x000fe4000001ff00 */
[----:B------:R-:W-:Y:S02]  /*5950*/  CS2R R62, SRZ ;  /* 0x00000000003e7805 */ /* 0x000fe4000001ff00 */
[----:B------:R-:W-:Y:S02]  /*5960*/  CS2R R60, SRZ ;  /* 0x00000000003c7805 */ /* 0x000fe4000001ff00 */
[----:B------:R-:W-:Y:S02]  /*5970*/  @P5 SHF.L.U32 R4, R101, 0x1f, RZ ;  /* 0x0000001f65045819 */ /* 0x000fe400000006ff */
[----:B------:R-:W-:Y:S02]  /*5980*/  CS2R R58, SRZ ;  /* 0x00000000003a7805 */ /* 0x000fe4000001ff00 */
[----:B------:R-:W-:Y:S02]  /*5990*/  @P2 SEL R0, R5, R0, !P4 ;  /* 0x0000000005002207 */ /* 0x000fe40006000000 */
[----:B------:R-:W-:Y:S01]  /*59a0*/  CS2R R56, SRZ ;  /* 0x0000000000387805 */ /* 0x000fe2000001ff00 */
[----:B------:R-:W1:Y:S01]  /*59b0*/  @P5 SYNCS.PHASECHK.TRANS64.TRYWAIT P1, [UR48+0x30], R4 ;  /* 0x00003004ff0055a7 */ /* 0x000e620008021130 */
[----:B------:R-:W-:Y:S02]  /*59c0*/  CS2R R54, SRZ ;  /* 0x0000000000367805 */ /* 0x000fe4000001ff00 */
[----:B------:R-:W-:Y:S02]  /*59d0*/  LOP3.LUT R0, R0, 0x1, RZ, 0xc0, !PT ;  /* 0x0000000100007812 */ /* 0x000fe400078ec0ff */
[----:B------:R-:W-:Y:S02]  /*59e0*/  CS2R R52, SRZ ;  /* 0x0000000000347805 */ /* 0x000fe4000001ff00 */
[----:B------:R-:W-:Y:S01]  /*59f0*/  CS2R R50, SRZ ;  /* 0x0000000000327805 */ /* 0x000fe2000001ff00 */
[----:B------:R-:W-:Y:S01]  /*5a00*/  IMAD.MOV.U32 R48, RZ, RZ, RZ ;  /* 0x000000ffff307224 */ /* 0x000fe200078e00ff */
[----:B------:R-:W-:Y:S04]  /*5a10*/  ISETP.NE.U32.AND P2, PT, R0, 0x1, PT ;  /* 0x000000010000780c */ /* 0x000fe80003f45070 */
[----:B------:R-:W-:Y:S01]  /*5a20*/  P2R R113, PR, RZ, 0x4 ;  /* 0x00000004ff717803 */ /* 0x000fe20000000000 */
[----:B------:R3:W4:Y:S01]  /*5a30*/  SYNCS.PHASECHK.TRANS64.TRYWAIT P0, [R110+URZ+0xa0], R3 ;  /* 0x0000a0036e0075a7 */ /* 0x00072200080011ff */
[----:B-1----:R-:W-:Y:S01]  /*5a40*/  @P5 SEL R112, RZ, 0x1, !P1 ;  /* 0x00000001ff705807 */ /* 0x002fe20004800000 */
[----:B---3--:R-:W-:Y:S06]  /*5a50*/  @!P5 BRA `(.L_x_80) ;  /* 0x0000000000e8d947 */ /* 0x008fec0003800000 */
[----:B------:R-:W-:Y:S01]  /*5a60*/  IMAD.MOV.U32 R48, RZ, RZ, RZ ;  /* 0x000000ffff307224 */ /* 0x000fe200078e00ff */
[----:B------:R-:W-:Y:S01]  /*5a70*/  ISETP.NE.AND P1, PT, R112, RZ, PT ;  /* 0x000000ff7000720c */ /* 0x000fe20003f25270 */
[----:B------:R-:W-:Y:S01]  /*5a80*/  BSSY B0, `(.L_x_81) ;  /* 0x0000014000007945 */ /* 0x000fe20003800000 */
[----:B------:R-:W-:Y:S02]  /*5a90*/  CS2R R50, SRZ ;  /* 0x0000000000327805 */ /* 0x000fe4000001ff00 */
        /* <DEDUP_REMOVED lines=13> */
[----:B------:R-:W-:Y:S01]  /*5b70*/  CS2R R78, SRZ ;  /* 0x00000000004e7805 */ /* 0x000fe2000001ff00 */
[----:B------:R-:W-:Y:S06]  /*5b80*/  @P1 BRA `(.L_x_82) ;  /* 0x00000000000c1947 */ /* 0x000fec0003800000 */
[----:B------:R-:W-:Y:S04]  /*5b90*/  SHF.L.U32 R5, R101, 0x1f, RZ ;  /* 0x0000001f65057819 */ /* 0x000fe800000006ff */
[----:B------:R-:W1:Y:S02]  /*5ba0*/  SYNCS.PHASECHK.TRANS64.TRYWAIT P1, [UR48+0x30], R5 ;  /* 0x00003005ff0075a7 */ /* 0x000e640008021130 */
[----:B-1----:R-:W-:Y:S05]  /*5bb0*/  @!P1 BRA `(.L_x_83) ;  /* 0x00000040007c9947 */ /* 0x002fea0003800000 */
.L_x_82:
[----:B------:R-:W-:Y:S05]  /*5bc0*/  BSYNC B0 ;  /* 0x0000000000007941 */ /* 0x000fea0003800000 */
.L_x_81:
[----:B------:R-:W-:Y:S01]  /*5bd0*/  ISETP.NE.AND P1, PT, R113, RZ, PT ;  /* 0x000000ff7100720c */ /* 0x000fe20003f25270 */
[----:B------:R-:W-:Y:S11]  /*5be0*/  HFMA2 R111, -RZ, RZ, 0, 5.9604644775390625e-08 ;  /* 0x00000001ff6f7431 */ /* 0x000ff600000001ff */
[----:B------:R-:W-:Y:S01]  /*5bf0*/  @!UPT UIADD3 URZ, UPT, UPT, URZ, URZ, URZ ;  /* 0x000000fffffff290 */ /* 0x000fe2000fffe0ff */
[----:B------:R3:W1:Y:S04]  /*5c00*/  @P1 LDS R80, [R106+0xe00] ;  /* 0x000e00006a501984 */ /* 0x0006680000000800 */
[----:B------:R3:W1:Y:S04]  /*5c10*/  @P1 LDS R48, [R97+UR48+0x200] ;  /* 0x0002003061301984 */ /* 0x0006680008000800 */
[----:B------:R3:W1:Y:S04]  /*5c20*/  @P1 LDS R50, [R108+0x200] ;  /* 0x000200006c321984 */ /* 0x0006680000000800 */
[----:B------:R3:W1:Y:S04]  /*5c30*/  @P1 LDS R51, [R95] ;  /* 0x000000005f331984 */ /* 0x0006680000000800 */
[----:B------:R3:W1:Y:S04]  /*5c40*/  @P1 LDS R52, [R106] ;  /* 0x000000006a341984 */ /* 0x0006680000000800 */
[----:B------:R3:W1:Y:S04]  /*5c50*/  @P1 LDS R53, [R97+UR48+0x400] ;  /* 0x0004003061351984 */ /* 0x0006680008000800 */
[----:B------:R3:W1:Y:S04]  /*5c60*/  @P1 LDS R54, [R108+0x400] ;  /* 0x000400006c361984 */ /* 0x0006680000000800 */
[----:B------:R3:W1:Y:S04]  /*5c70*/  @P1 LDS R55, [R95+0x200] ;  /* 0x000200005f371984 */ /* 0x0006680000000800 */
[----:B------:R3:W1:Y:S04]  /*5c80*/  @P1 LDS R56, [R106+0x200] ;  /* 0x000200006a381984 */ /* 0x0006680000000800 */
        /* <DEDUP_REMOVED lines=22> */
[----:B------:R3:W1:Y:S02]  /*5df0*/  @P1 LDS R79, [R95+0xe00] ;  /* 0x000e00005f4f1984 */ /* 0x0006640000000800 */
.L_x_80:
[----:B------:R-:W-:Y:S05]  /*5e00*/  BSYNC B1 ;  /* 0x0000000000017941 */ /* 0x000fea0003800000 */
.L_x_79:
[----:B-1----:R-:W-:Y:S04]  /*5e10*/  SHF.R.U32.HI R5, RZ, 0x15, R47 ;  /* 0x00000015ff057819 */ /* 0x002fe8000001162f */
[----:B------:R-:W-:Y:S01]  /*5e20*/  LOP3.LUT P1, RZ, R5, 0x3, R94, 0x48, !PT ;  /* 0x0000000305ff7812 */ /* 0x000fe2000782485e */
[----:B------:R-:W-:Y:S01]  /*5e30*/  @!UPT UIADD3 URZ, UPT, UPT, URZ, URZ, URZ ;  /* 0x000000fffffff290 */ /* 0x000fe2000fffe0ff */
[----:B----4-:R-:W-:Y:S11]  /*5e40*/  @P0 BRA `(.L_x_84) ;  /* 0x0000000000080947 */ /* 0x010ff60003800000 */
[----:B------:R-:W1:Y:S02]  /*5e50*/  SYNCS.PHASECHK.TRANS64.TRYWAIT P0, [R110+URZ+0xa0], R3 ;  /* 0x0000a0036e0075a7 */ /* 0x000e6400080011ff */
[----:B-1----:R-:W-:Y:S05]  /*5e60*/  @!P0 BRA `(.L_x_85) ;  /* 0x0000003c00e88947 */ /* 0x002fea0003800000 */
.L_x_84:
[----:B------:R-:W-:Y:S05]  /*5e70*/  @!P1 BRA `(.L_x_86) ;  /* 0x0000000000409947 */ /* 0x000fea0003800000 */
[----:B------:R-:W4:Y:S01]  /*5e80*/  LDCU.64 UR8, c[0x4][0x70] ;  /* 0x01000e00ff0877ac */ /* 0x000f220008000a00 */
[----:B------:R-:W-:Y:S01]  /*5e90*/  MOV R15, 0x0 ;  /* 0x00000000000f7802 */ /* 0x000fe20000000f00 */
[----:B------:R-:W-:Y:S02]  /*5ea0*/  HFMA2 R12, -RZ, RZ, 0, 5.9604644775390625e-08 ;  /* 0x00000001ff0c7431 */ /* 0x000fe400000001ff */
[----:B------:R-:W-:Y:S02]  /*5eb0*/  IMAD.MOV.U32 R8, RZ, RZ, 0x192 ;  /* 0x00000192ff087424 */ /* 0x000fe400078e00ff */
[----:B------:R-:W-:Y:S01]  /*5ec0*/  IMAD.MOV.U32 R13, RZ, RZ, RZ ;  /* 0x000000ffff0d7224 */ /* 0x000fe200078e00ff */
[----:B------:R-:W5:Y:S01]  /*5ed0*/  LDCU.64 UR6, c[0x4][0x78] ;  /* 0x01000f00ff0677ac */ /* 0x000f620008000a00 */
[----:B------:R-:W1:Y:S01]  /*5ee0*/  LDC.64 R14, c[0x4][R15] ;  /* 0x010000000f0e7b82 */ /* 0x000e620000000a00 */
[----:B------:R-:W2:Y:S01]  /*5ef0*/  LDCU.64 UR4, c[0x4][0x10] ;  /* 0x01000200ff0477ac */ /* 0x000ea20008000a00 */
[----:B----4-:R-:W-:Y:S01]  /*5f00*/  MOV R5, UR9 ;  /* 0x0000000900057c02 */ /* 0x010fe20008000f00 */
[----:B------:R-:W-:Y:S01]  /*5f10*/  IMAD.U32 R4, RZ, RZ, UR8 ;  /* 0x00000008ff047e24 */ /* 0x000fe2000f8e00ff */
[----:B-----5:R-:W-:Y:S01]  /*5f20*/  MOV R7, UR7 ;  /* 0x0000000700077c02 */ /* 0x020fe20008000f00 */
[----:B------:R-:W-:Y:S01]  /*5f30*/  IMAD.U32 R6, RZ, RZ, UR6 ;  /* 0x00000006ff067e24 */ /* 0x000fe2000f8e00ff */
[----:B--2---:R-:W-:Y:S01]  /*5f40*/  MOV R11, UR5 ;  /* 0x00000005000b7c02 */ /* 0x004fe20008000f00 */
[----:B------:R-:W-:Y:S02]  /*5f50*/  IMAD.U32 R10, RZ, RZ, UR4 ;  /* 0x00000004ff0a7e24 */ /* 0x000fe4000f8e00ff */
[----:B------:R-:W-:Y:S07]  /*5f60*/  LEPC R20, `(.L_x_86) ;  /* 0x000000001014794e */ /* 0x000fee0000000000 */
[----:B-1-3--:R-:W-:Y:S05]  /*5f70*/  CALL.ABS.NOINC R14 ;  /* 0x000000000e007343 */ /* 0x00afea0003c00000 */
.L_x_86:
[----:B------:R-:W-:Y:S05]  /*5f80*/  WARPSYNC.ALL ;  /* 0x0000000000007948 */ /* 0x000fea0003800000 */
[----:B------:R-:W-:Y:S01]  /*5f90*/  R2UR UR4, R47 ;  /* 0x000000002f0472ca */ /* 0x000fe200000e0000 */
[----:B------:R-:W-:Y:S01]  /*5fa0*/  BSSY.RECONVERGENT B0, `(.L_x_87) ;  /* 0x0000083000007945 */ /* 0x000fe20003800200 */
[----:B------:R-:W-:Y:S11]  /*5fb0*/  ISETP.NE.AND P0, PT, R103, RZ, PT ;  /* 0x000000ff6700720c */ /* 0x000ff60003f05270 */
[----:B------:R-:W2:Y:S02]  /*5fc0*/  LDTM.x32 R4, tmem[UR4] ;  /* 0x00000004000479ee */ /* 0x000ea400082c0000 */
[C---:B--2---:R-:W-:Y:S01]  /*5fd0*/  FMUL R4, R46.reuse, R4 ;  /* 0x000000042e047220 */ /* 0x044fe20000400000 */
[C---:B------:R-:W-:Y:S01]  /*5fe0*/  FMUL R5, R46.reuse, R5 ;  /* 0x000000052e057220 */ /* 0x040fe20000400000 */
[C---:B------:R-:W-:Y:S01]  /*5ff0*/  FMUL R6, R46.reuse, R6 ;  /* 0x000000062e067220 */ /* 0x040fe20000400000 */
[C---:B------:R-:W-:Y:S01]  /*6000*/  FMUL R7, R46.reuse, R7 ;  /* 0x000000072e077220 */ /* 0x040fe20000400000 */
[C---:B------:R-:W-:Y:S01]  /*6010*/  FFMA R4, R49.reuse, R48, R4 ;  /* 0x0000003031047223 */ /* 0x040fe20000000004 */
[C---:B------:R-:W-:Y:S01]  /*6020*/  FFMA R5, R49.reuse, R50, R5 ;  /* 0x0000003231057223 */ /* 0x040fe20000000005 */
[C---:B------:R-:W-:Y:S01]  /*6030*/  FFMA R6, R49.reuse, R51, R6 ;  /* 0x0000003331067223 */ /* 0x040fe20000000006 */
[C---:B------:R-:W-:Y:S01]  /*6040*/  FFMA R7, R49.reuse, R52, R7 ;  /* 0x0000003431077223 */ /* 0x040fe20000000007 */
[C---:B------:R-:W-:Y:S01]  /*6050*/  FMUL R8, R46.reuse, R8 ;  /* 0x000000082e087220 */ /* 0x040fe20000400000 */
[----:B------:R2:W-:Y:S01]  /*6060*/  STS [R97+UR48+0x200], R4 ;  /* 0x0002000461007988 */ /* 0x0005e20008000830 */
[C---:B------:R-:W-:Y:S01]  /*6070*/  FMUL R9, R46.reuse, R9 ;  /* 0x000000092e097220 */ /* 0x040fe20000400000 */
[C---:B------:R-:W-:Y:S01]  /*6080*/  FMUL R10, R46.reuse, R10 ;  /* 0x0000000a2e0a7220 */ /* 0x040fe20000400000 */
[C---:B------:R-:W-:Y:S01]  /*6090*/  FFMA R8, R49.reuse, R53, R8 ;  /* 0x0000003531087223 */ /* 0x040fe20000000008 */
[----:B------:R2:W-:Y:S01]  /*60a0*/  STS [R108+0x200], R5 ;  /* 0x000200056c007388 */ /* 0x0005e20000000800 */
[C---:B------:R-:W-:Y:S01]  /*60b0*/  FFMA R9, R49.reuse, R54, R9 ;  /* 0x0000003631097223 */ /* 0x040fe20000000009 */
[C---:B------:R-:W-:Y:S01]  /*60c0*/  FFMA R10, R49.reuse, R55, R10 ;  /* 0x00000037310a7223 */ /* 0x040fe2000000000a */
[C---:B------:R-:W-:Y:S01]  /*60d0*/  FMUL R11, R46.reuse, R11 ;  /* 0x0000000b2e0b7220 */ /* 0x040fe20000400000 */
[----:B------:R2:W-:Y:S01]  /*60e0*/  STS [R95], R6 ;  /* 0x000000065f007388 */ /* 0x0005e20000000800 */
[C---:B------:R-:W-:Y:S01]  /*60f0*/  FMUL R12, R46.reuse, R12 ;  /* 0x0000000c2e0c7220 */ /* 0x040fe20000400000 */
[C---:B------:R-:W-:Y:S01]  /*6100*/  FMUL R13, R46.reuse, R13 ;  /* 0x0000000d2e0d7220 */ /* 0x040fe20000400000 */
[C---:B------:R-:W-:Y:S01]  /*6110*/  FFMA R11, R49.reuse, R56, R11 ;  /* 0x00000038310b7223 */ /* 0x040fe2000000000b */
[----:B------:R2:W-:Y:S01]  /*6120*/  STS [R106], R7 ;  /* 0x000000076a007388 */ /* 0x0005e20000000800 */
        /* <DEDUP_REMOVED lines=11> */
[----:B------:R2:W-:Y:S01]  /*61e0*/  STS [R95+0x200], R10 ;  /* 0x0002000a5f007388 */ /* 0x0005e20000000800 */
[C---:B------:R-:W-:Y:S01]  /*61f0*/  FMUL R18, R46.reuse, R18 ;  /* 0x000000122e127220 */ /* 0x040fe20000400000 */
[C---:B------:R-:W-:Y:S01]  /*6200*/  FMUL R19, R46.reuse, R19 ;  /* 0x000000132e137220 */ /* 0x040fe20000400000 */
[C---:B------:R-:W-:Y:S01]  /*6210*/  FFMA R17, R49.reuse, R62, R17 ;  /* 0x0000003e31117223 */ /* 0x040fe20000000011 */
[----:B------:R2:W-:Y:S01]  /*6220*/  STS [R106+0x200], R11 ;  /* 0x0002000b6a007388 */ /* 0x0005e20000000800 */
        /* <DEDUP_REMOVED lines=42> */
[----:B------:R-:W-:Y:S01]  /*64d0*/  FMUL R35, R46, R35 ;  /* 0x000000232e237220 */ /* 0x000fe20000400000 */
[----:B------:R2:W-:Y:S03]  /*64e0*/  STS [R95+0x800], R22 ;  /* 0x000800165f007388 */ /* 0x0005e60000000800 */
[----:B------:R-:W-:Y:S01]  /*64f0*/  FFMA R35, R49, R80, R35 ;  /* 0x0000005031237223 */ /* 0x000fe20000000023 */
[----:B------:R2:W-:Y:S04]  /*6500*/  STS [R106+0x800], R23 ;  /* 0x000800176a007388 */ /* 0x0005e80000000800 */
[----:B------:R2:W-:Y:S04]  /*6510*/  STS [R97+UR48+0xc00], R24 ;  /* 0x000c001861007988 */ /* 0x0005e80008000830 */
[----:B------:R2:W-:Y:S04]  /*6520*/  STS [R108+0xc00], R25 ;  /* 0x000c00196c007388 */ /* 0x0005e80000000800 */
[----:B------:R2:W-:Y:S04]  /*6530*/  STS [R95+0xa00], R26 ;  /* 0x000a001a5f007388 */ /* 0x0005e80000000800 */
        /* <DEDUP_REMOVED lines=8> */
[----:B------:R2:W-:Y:S01]  /*65c0*/  STS [R106+0xe00], R35 ;  /* 0x000e00236a007388 */ /* 0x0005e20000000800 */
[----:B------:R-:W-:Y:S01]  /*65d0*/  @!PT LDS RZ, [RZ] ;  /* 0x00000000fffff984 */ /* 0x000fe20000000800 */
[----:B------:R-:W-:Y:S01]  /*65e0*/  @!PT LDS RZ, [RZ] ;  /* 0x00000000fffff984 */ /* 0x000fe20000000800 */
[----:B------:R-:W-:Y:S01]  /*65f0*/  @!PT LDS RZ, [RZ] ;  /* 0x00000000fffff984 */ /* 0x000fe20000000800 */
[----:B------:R-:W-:Y:S01]  /*6600*/  @!PT LDS RZ, [RZ] ;  /* 0x00000000fffff984 */ /* 0x000fe20000000800 */
[----:B------:R4:W-:Y:S06]  /*6610*/  MEMBAR.ALL.CTA ;  /* 0x0000000000007992 */ /* 0x0009ec0000008000 */
[----:B----4-:R-:W4:Y:S02]  /*6620*/  FENCE.VIEW.ASYNC.S ;  /* 0x00000000000073c6 */ /* 0x010f240000000000 */
[----:B----4-:R-:W-:Y:S06]  /*6630*/  BAR.SYNC.DEFER_BLOCKING 0x1, 0x80 ;  /* 0x0042000000007b1d */ /* 0x010fec0000010000 */
[----:B------:R-:W-:Y:S05]  /*6640*/  @P0 BRA `(.L_x_88) ;  /* 0x0000000000600947 */ /* 0x000fea0003800000 */
[----:B------:R-:W-:Y:S02]  /*6650*/  UIADD3 UR4, UPT, UPT, UR48, 0x200, URZ ;  /* 0x0000020030047890 */ /* 0x000fe4000fffe0ff */
[----:B------:R-:W-:Y:S01]  /*6660*/  UIADD3 UR16, UP0, UPT, UR52, 0x880, URZ ;  /* 0x0000088034107890 */ /* 0x000fe2000ff1e0ff */
[----:B------:R-:W-:Y:S01]  /*6670*/  UMOV UR43, UR36 ;  /* 0x00000024002b7c82 */ /* 0x000fe20008000000 */
[----:B------:R-:W-:Y:S02]  /*6680*/  UIADD3 UR13, UPT, UPT, UR41, 0x20, URZ ;  /* 0x00000020290d7890 */ /* 0x000fe4000fffe0ff */
[----:B------:R-:W-:Y:S01]  /*6690*/  MOV R96, UR4 ;  /* 0x0000000400607c02 */ /* 0x000fe20008000f00 */
[----:B------:R-:W-:Y:S02]  /*66a0*/  UIADD3.X UR17, UPT, UPT, URZ, UR53, URZ, UP0, !UPT ;  /* 0x00000035ff117290 */ /* 0x000fe400087fe4ff */
[----:B------:R-:W-:Y:S01]  /*66b0*/  UIADD3 UR12, UPT, UPT, UR48, 0x1200, URZ ;  /* 0x00001200300c7890 */ /* 0x000fe2000fffe0ff */
[----:B------:R-:W-:Y:S01]  /*66c0*/  R2UR UR40, R96 ;  /* 0x00000000602872ca */ /* 0x000fe200000e0000 */
[----:B------:R-:W-:Y:S01]  /*66d0*/  UMOV UR14, UR42 ;  /* 0x0000002a000e7c82 */ /* 0x000fe20008000000 */
[----:B------:R-:W-:Y:S01]  /*66e0*/  UMOV UR15, UR36 ;  /* 0x00000024000f7c82 */ /* 0x000fe20008000000 */
[----:B------:R-:W-:Y:S02]  /*66f0*/  UIADD3 UR9, UPT, UPT, UR41, 0x40, URZ ;  /* 0x0000004029097890 */ /* 0x000fe4000fffe0ff */
[----:B------:R-:W-:Y:S01]  /*6700*/  UIADD3 UR8, UPT, UPT, UR48, 0x2200, URZ ;  /* 0x0000220030087890 */ /* 0x000fe2000fffe0ff */
[----:B------:R-:W-:Y:S01]  /*6710*/  UMOV UR10, UR42 ;  /* 0x0000002a000a7c82 */ /* 0x000fe20008000000 */
[----:B------:R-:W-:Y:S01]  /*6720*/  UMOV UR11, UR36 ;  /* 0x00000024000b7c82 */ /* 0x000fe20008000000 */
[----:B------:R-:W-:Y:S02]  /*6730*/  UIADD3 UR5, UPT, UPT, UR41, 0x60, URZ ;  /* 0x0000006029057890 */ /* 0x000fe4000fffe0ff */
[----:B------:R-:W-:Y:S03]  /*6740*/  UIADD3 UR4, UPT, UPT, UR48, 0x3200, URZ ;  /* 0x0000320030047890 */ /* 0x000fe6000fffe0ff */
[----:B------:R4:W-:Y:S01]  /*6750*/  UTMASTG.3D [UR40], [UR16] ;  /* 0x00000028100073b5 */ /* 0x0009e20008010000 */
[----:B------:R-:W-:Y:S01]  /*6760*/  UMOV UR6, UR42 ;  /* 0x0000002a00067c82 */ /* 0x000fe20008000000 */
[----:B------:R-:W-:Y:S01]  /*6770*/  UMOV UR7, UR36 ;  /* 0x0000002400077c82 */ /* 0x000fe20008000000 */
[----:B------:R4:W-:Y:S01]  /*6780*/  UTMASTG.3D [UR12], [UR16] ;  /* 0x0000000c100073b5 */ /* 0x0009e20008010000 */
[----:B------:R4:W-:Y:S02]  /*6790*/  UTMASTG.3D [UR8], [UR16] ;  /* 0x00000008100073b5 */ /* 0x0009e40008010000 */
[----:B------:R4:W-:Y:S01]  /*67a0*/  UTMASTG.3D [UR4], [UR16] ;  /* 0x00000004100073b5 */ /* 0x0009e20008010000 */
[----:B------:R0:W-:Y:S01]  /*67b0*/  UTMACMDFLUSH ;  /* 0x00000000000079b7 */ /* 0x0001e20000000000 */
[----:B----4-:R-:W-:Y:S04]  /*67c0*/  DEPBAR.LE SB0, 0x1 ;  /* 0x000080400000791a */ /* 0x010fe80000000000 */
.L_x_88:
[----:B------:R-:W-:Y:S05]  /*67d0*/  BSYNC.RECONVERGENT B0 ;  /* 0x0000000000007941 */ /* 0x000fea0003800200 */
.L_x_87:
[----:B------:R-:W-:Y:S01]  /*67e0*/  BAR.SYNC.DEFER_BLOCKING 0x1, 0x80 ;  /* 0x0042000000007b1d */ /* 0x000fe20000010000 */
[----:B------:R-:W-:Y:S01]  /*67f0*/  ISETP.NE.AND P1, PT, R109, RZ, PT ;  /* 0x000000ff6d00720c */ /* 0x000fe20003f25270 */
[----:B------:R-:W-:Y:S01]  /*6800*/  UISETP.NE.AND UP0, UPT, UR49, URZ, UPT ;  /* 0x000000ff3100728c */ /* 0x000fe2000bf05270 */
[----:B-1----:R-:W-:Y:S11]  /*6810*/  LEA R3, R111, UR48, 0x3 ;  /* 0x000000306f037c11 */ /* 0x002ff6000f8e18ff */
[----:B--2---:R-:W-:Y:S01]  /*6820*/  @P1 SHF.L.U32 R4, R101, 0x1f, RZ ;  /* 0x0000001f65041819 */ /* 0x004fe200000006ff */
[----:B------:R-:W-:Y:S06]  /*6830*/  BRA.U !UP0, `(.L_x_89) ;  /* 0x0000000108247547 */ /* 0x000fec000b800000 */
[----:B------:R-:W-:Y:S01]  /*6840*/  IMAD.U32 R5, RZ, RZ, UR51 ;  /* 0x00000033ff057e24 */ /* 0x000fe2000f8e00ff */
[----:B------:R-:W-:Y:S01]  /*6850*/  MOV R0, UR37 ;  /* 0x0000002500007c02 */ /* 0x000fe20008000f00 */
[----:B------:R-:W-:Y:S03]  /*6860*/  UIADD3 UR51, UPT, UPT, UR51, 0x1, URZ ;  /* 0x0000000133337890 */ /* 0x000fe6000fffe0ff */
[----:B------:R-:W-:Y:S01]  /*6870*/  @P1 LEA R5, R5, UR48, 0x3 ;  /* 0x0000003005051c11 */ /* 0x000fe2000f8e18ff */
[----:B------:R-:W-:Y:S04]  /*6880*/  UISETP.NE.AND UP0, UPT, UR51, 0x4, UPT ;  /* 0x000000043300788c */ /* 0x000fe8000bf05270 */
[----:B------:R-:W-:Y:S01]  /*6890*/  @P1 VIADD R5, R5, 0x50 ;  /* 0x0000005005051836 */ /* 0x000fe20000000000 */
[----:B------:R-:W-:Y:S04]  /*68a0*/  USEL UR51, UR51, URZ, UP0 ;  /* 0x000000ff33337287 */ /* 0x000fe80008000000 */
[----:B------:R-:W-:Y:S04]  /*68b0*/  @P1 PRMT R0, R0, 0x654, R5 ;  /* 0x0000065400001816 */ /* 0x000fe80000000005 */
[----:B------:R1:W-:Y:S04]  /*68c0*/  @P1 SYNCS.ARRIVE.TRANS64.RED.A1T0 RZ, [R0+URZ], RZ ;  /* 0x000000ff00ff19a7 */ /* 0x0003e800081004ff */
.L_x_89:
[----:B------:R-:W2:Y:S01]  /*68d0*/  @P1 SYNCS.PHASECHK.TRANS64.TRYWAIT P0, [R3+URZ+0x30], R4 ;  /* 0x00003004030015a7 */ /* 0x000ea200080011ff */
[----:B------:R-:W-:Y:S01]  /*68e0*/  BSSY B1, `(.L_x_90) ;  /* 0x0000033000017945 */ /* 0x000fe20003800000 */
[----:B--2---:R-:W-:Y:S03]  /*68f0*/  @P1 SEL R112, RZ, 0x1, !P0 ;  /* 0x00000001ff701807 */ /* 0x004fe60004000000 */
[----:B------:R-:W-:Y:S05]  /*6900*/  @!P1 BRA `(.L_x_91) ;  /* 0x0000000000c09947 */ /* 0x000fea0003800000 */
[----:B------:R-:W-:Y:S01]  /*6910*/  ISETP.NE.AND P0, PT, R112, RZ, PT ;  /* 0x000000ff7000720c */ /* 0x000fe20003f05270 */
[----:B------:R-:W-:Y:S01]  /*6920*/  BSSY B0, `(.L_x_92) ;  /* 0x0000009000007945 */ /* 0x000fe20003800000 */
[----:B------:R-:W-:Y:S11]  /*6930*/  ISETP.NE.AND P1, PT, R113, RZ, PT ;  /* 0x000000ff7100720c */ /* 0x000ff60003f25270 */
[----:B------:R-:W-:Y:S02]  /*6940*/  @!UPT UIADD3 URZ, UPT, UPT, URZ, URZ, URZ ;  /* 0x000000fffffff290 */ /* 0x000fe4000fffe0ff */
[C---:B------:R-:W-:Y:S02]  /*6950*/  @P1 IMAD R5, R111.reuse, 0x4000, R91 ;  /* 0x000040006f051824 */ /* 0x040fe400078e025b */
[----:B------:R-:W-:Y:S01]  /*6960*/  @P1 IMAD R4, R111, 0x4000, R108 ;  /* 0x000040006f041824 */ /* 0x000fe200078e026c */
[----:B------:R-:W-:Y:S06]  /*6970*/  @P0 BRA `(.L_x_93) ;  /* 0x00000000000c0947 */ /* 0x000fec0003800000 */
[----:B-1----:R-:W-:Y:S04]  /*6980*/  SHF.L.U32 R0, R101, 0x1f, RZ ;  /* 0x0000001f65007819 */ /* 0x002fe800000006ff */
[----:B------:R-:W1:Y:S02]  /*6990*/  SYNCS.PHASECHK.TRANS64.TRYWAIT P0, [R3+URZ+0x30], R0 ;  /* 0x00003000030075a7 */ /* 0x000e6400080011ff */
[----:B-1----:R-:W-:Y:S05]  /*69a0*/  @!P0 BRA `(.L_x_94) ;  /* 0x00000034002c8947 */ /* 0x002fea0003800000 */
.L_x_93:
[----:B------:R-:W-:Y:S05]  /*69b0*/  BSYNC B0 ;  /* 0x0000000000007941 */ /* 0x000fea0003800000 */
.L_x_92:
[----:B------:R-:W-:Y:S11]  /*69c0*/  ISETP.NE.AND P0, PT, R113, RZ, PT ;  /* 0x000000ff7100720c */ /* 0x000ff60003f05270 */
[----:B------:R-:W-:Y:S02]  /*69d0*/  @!UPT UIADD3 URZ, UPT, UPT, URZ, URZ, URZ ;  /* 0x000000fffffff290 */ /* 0x000fe4000fffe0ff */
[----:B------:R2:W4:Y:S01]  /*69e0*/  @P0 LDS R48, [R5+0x200] ;  /* 0x0002000005300984 */ /* 0x0005220000000800 */
[C---:B-1----:R-:W-:Y:S01]  /*69f0*/  @P0 IMAD R0, R111.reuse, 0x4000, R95 ;  /* 0x000040006f000824 */ /* 0x042fe200078e025f */
[C---:B------:R-:W-:Y:S01]  /*6a00*/  @P0 LEA R3, R111.reuse, R106, 0xe ;  /* 0x0000006a6f030211 */ /* 0x040fe200078e70ff */
[----:B------:R-:W-:Y:S01]  /*6a10*/  VIADD R111, R111, 0x1 ;  /* 0x000000016f6f7836 */ /* 0x000fe20000000000 */
[----:B------:R2:W1:Y:S04]  /*6a20*/  @P0 LDS R53, [R5+0x400] ;  /* 0x0004000005350984 */ /* 0x0004680000000800 */
        /* <DEDUP_REMOVED lines=14> */
[----:B------:R2:W1:Y:S04]  /*6b10*/  @P0 LDS R51, [R0] ;  /* 0x0000000000330984 */ /* 0x0004680000000800 */
        /* <DEDUP_REMOVED lines=14> */
[----:B----4-:R2:W1:Y:S02]  /*6c00*/  @P0 LDS R80, [R3+0xe00] ;  /* 0x000e000003500984 */ /* 0x0104640000000800 */
.L_x_91:
[----:B------:R-:W-:Y:S05]  /*6c10*/  BSYNC B1 ;  /* 0x0000000000017941 */ /* 0x000fea0003800000 */
.L_x_90:
[----:B--2---:R-:W-:Y:S05]  /*6c20*/  VIADD R3, R47, 0x20 ;  /* 0x000000202f037836 */ /* 0x004fea0000000000 */
[----:B------:R-:W-:Y:S04]  /*6c30*/  SHF.R.U32.HI R3, RZ, 0x15, R3 ;  /* 0x00000015ff037819 */ /* 0x000fe80000011603 */
[----:B------:R-:W-:Y:S11]  /*6c40*/  LOP3.LUT P0, RZ, R3, 0x3, R94, 0x48, !PT ;  /* 0x0000000303ff7812 */ /* 0x000ff6000780485e */
[----:B------:R-:W-:Y:S02]  /*6c50*/  @!UPT UIADD3 URZ, UPT, UPT, URZ, URZ, URZ ;  /* 0x000000fffffff290 */ /* 0x000fe4000fffe0ff */
[----:B------:R-:W-:Y:S05]  /*6c60*/  @!P0 BRA `(.L_x_95) ;  /* 0x0000000000408947 */ /* 0x000fea0003800000 */
[----:B------:R-:W2:Y:S01]  /*6c70*/  LDCU.64 UR8, c[0x4][0x70] ;  /* 0x01000e00ff0877ac */ /* 0x000ea20008000a00 */
[----:B------:R-:W-:Y:S01]  /*6c80*/  MOV R15, 0x0 ;  /* 0x00000000000f7802 */ /* 0x000fe20000000f00 */
[----:B------:R-:W-:Y:S02]  /*6c90*/  HFMA2 R12, -RZ, RZ, 0, 5.9604644775390625e-08 ;  /* 0x00000001ff0c7431 */ /* 0x000fe400000001ff */
[----:B------:R-:W-:Y:S02]  /*6ca0*/  IMAD.MOV.U32 R8, RZ, RZ, 0x192 ;  /* 0x00000192ff087424 */ /* 0x000fe400078e00ff */
[----:B------:R-:W-:Y:S01]  /*6cb0*/  IMAD.MOV.U32 R13, RZ, RZ, RZ ;  /* 0x000000ffff0d7224 */ /* 0x000fe200078e00ff */
[----:B------:R-:W4:Y:S01]  /*6cc0*/  LDCU.64 UR6, c[0x4][0x78] ;  /* 0x01000f00ff0677ac */ /* 0x000f220008000a00 */
[----:B------:R-:W1:Y:S01]  /*6cd0*/  LDC.64 R14, c[0x4][R15] ;  /* 0x010000000f0e7b82 */ /* 0x000e620000000a00 */
[----:B------:R-:W5:Y:S01]  /*6ce0*/  LDCU.64 UR4, c[0x4][0x10] ;  /* 0x01000200ff0477ac */ /* 0x000f620008000a00 */
[----:B--2---:R-:W-:Y:S01]  /*6cf0*/  MOV R5, UR9 ;  /* 0x0000000900057c02 */ /* 0x004fe20008000f00 */
[----:B------:R-:W-:Y:S01]  /*6d00*/  IMAD.U32 R4, RZ, RZ, UR8 ;  /* 0x00000008ff047e24 */ /* 0x000fe2000f8e00ff */
[----:B----4-:R-:W-:Y:S01]  /*6d10*/  MOV R7, UR7 ;  /* 0x0000000700077c02 */ /* 0x010fe20008000f00 */
[----:B------:R-:W-:Y:S01]  /*6d20*/  IMAD.U32 R6, RZ, RZ, UR6 ;  /* 0x00000006ff067e24 */ /* 0x000fe2000f8e00ff */
[----:B-----5:R-:W-:Y:S01]  /*6d30*/  MOV R11, UR5 ;  /* 0x00000005000b7c02 */ /* 0x020fe20008000f00 */
[----:B------:R-:W-:Y:S02]  /*6d40*/  IMAD.U32 R10, RZ, RZ, UR4 ;  /* 0x00000004ff0a7e24 */ /* 0x000fe4000f8e00ff */
[----:B------:R-:W-:Y:S07]  /*6d50*/  LEPC R20, `(.L_x_95) ;  /* 0x000000001014794e */ /* 0x000fee0000000000 */
[----:B-1-3--:R-:W-:Y:S05]  /*6d60*/  CALL.ABS.NOINC R14 ;  /* 0x000000000e007343 */ /* 0x00afea0003c00000 */
.L_x_95:
[----:B------:R-:W-:Y:S05]  /*6d70*/  WARPSYNC.ALL ;  /* 0x0000000000007948 */ /* 0x000fea0003800000 */
[----:B------:R-:W-:Y:S01]  /*6d80*/  R2UR UR4, R47 ;  /* 0x000000002f0472ca */ /* 0x000fe200000e0000 */
[----:B------:R-:W-:Y:S01]  /*6d90*/  BSSY.RECONVERGENT B0, `(.L_x_96) ;  /* 0x000008b000007945 */ /* 0x000fe20003800200 */
[----:B------:R-:W-:Y:S02]  /*6da0*/  ISETP.NE.AND P6, PT, R109, RZ, PT ;  /* 0x000000ff6d00720c */ /* 0x000fe40003fc5270 */
[----:B------:R-:W-:Y:S02]  /*6db0*/  ISETP.NE.AND P0, PT, R103, RZ, PT ;  /* 0x000000ff6700720c */ /* 0x000fe40003f05270 */
[----:B------:R-:W-:Y:S02]  /*6dc0*/  MOV R3, UR51 ;  /* 0x0000003300037c02 */ /* 0x000fe40008000f00 */
[----:B-1----:R-:W-:Y:S05]  /*6dd0*/  MOV R0, UR37 ;  /* 0x0000002500007c02 */ /* 0x002fea0008000f00 */
[----:B------:R-:W1:Y:S02]  /*6de0*/  LDTM.x32 R4, tmem[UR4+0x20] ;  /* 0x00002004000479ee */ /* 0x000e6400082c0000 */
[----:B------:R-:W-:Y:S02]  /*6df0*/  @P6 LEA R3, R3, UR48, 0x3 ;  /* 0x0000003003036c11 */ /* 0x000fe4000f8e18ff */
[----:B------:R-:W-:Y:S02]  /*6e00*/  @P6 SHF.L.U32 R114, R101, 0x1f, RZ ;  /* 0x0000001f65726819 */ /* 0x000fe400000006ff */
[----:B------:R-:W-:Y:S04]  /*6e10*/  @P6 IADD3 R3, PT, PT, R3, 0x50, RZ ;  /* 0x0000005003036810 */ /* 0x000fe80007ffe0ff */
[----:B------:R-:W-:Y:S02]  /*6e20*/  @P6 PRMT R0, R0, 0x654, R3 ;  /* 0x0000065400006816 */ /* 0x000fe40000000003 */
[----:B------:R-:W-:Y:S01]  /*6e30*/  LEA R3, R111, UR48, 0x3 ;  /* 0x000000306f037c11 */ /* 0x000fe2000f8e18ff */
[C---:B-1----:R-:W-:Y:S01]  /*6e40*/  FMUL R4, R46.reuse, R4 ;  /* 0x000000042e047220 */ /* 0x042fe20000400000 */
        /* <DEDUP_REMOVED lines=100> */
[----:B--2---:R-:W2:Y:S02]  /*7490*/  FENCE.VIEW.ASYNC.S ;  /* 0x00000000000073c6 */ /* 0x004ea40000000000 */
[----:B--2---:R-:W-:Y:S06]  /*74a0*/  BAR.SYNC.DEFER_BLOCKING 0x1, 0x80 ;  /* 0x0042000000007b1d */ /* 0x004fec0000010000 */
[----:B------:R-:W-:Y:S05]  /*74b0*/  @P0 BRA `(.L_x_97) ;  /* 0x0000000000600947 */ /* 0x000fea0003800000 */
[----:B------:R-:W-:Y:S02]  /*74c0*/  UIADD3 UR20, UP0, UPT, UR52, 0x880, URZ ;  /* 0x0000088034147890 */ /* 0x000fe4000ff1e0ff */
[----:B------:R-:W-:Y:S02]  /*74d0*/  UIADD3 UR14, UPT, UPT, UR42, 0x20, URZ ;  /* 0x000000202a0e7890 */ /* 0x000fe4000fffe0ff */
[----:B------:R-:W-:Y:S02]  /*74e0*/  UIADD3 UR12, UPT, UPT, UR48, 0x4200, URZ ;  /* 0x00004200300c7890 */ /* 0x000fe4000fffe0ff */
[----:B------:R-:W-:Y:S01]  /*74f0*/  UIADD3.X UR21, UPT, UPT, URZ, UR53, URZ, UP0, !UPT ;  /* 0x00000035ff157290 */ /* 0x000fe200087fe4ff */
[----:B------:R-:W-:Y:S01]  /*7500*/  UMOV UR13, UR41 ;  /* 0x00000029000d7c82 */ /* 0x000fe20008000000 */
[----:B------:R-:W-:Y:S01]  /*7510*/  UMOV UR15, UR36 ;  /* 0x00000024000f7c82 */ /* 0x000fe20008000000 */
[----:B------:R-:W-:Y:S02]  /*7520*/  UIADD3 UR17, UPT, UPT, UR41, 0x20, URZ ;  /* 0x0000002029117890 */ /* 0x000fe4000fffe0ff */
[----:B------:R-:W-:Y:S01]  /*7530*/  UIADD3 UR16, UPT, UPT, UR48, 0x5200, URZ ;  /* 0x0000520030107890 */ /* 0x000fe2000fffe0ff */
[----:B------:R-:W-:Y:S03]  /*7540*/  UMOV UR19, UR36 ;  /* 0x0000002400137c82 */ /* 0x000fe60008000000 */
[----:B------:R2:W-:Y:S01]  /*7550*/  UTMASTG.3D [UR12], [UR20] ;  /* 0x0000000c140073b5 */ /* 0x0005e20008010000 */
[----:B------:R-:W-:Y:S01]  /*7560*/  UMOV UR18, UR14 ;  /* 0x0000000e00127c82 */ /* 0x000fe20008000000 */
[----:B------:R-:W-:Y:S02]  /*7570*/  UIADD3 UR9, UPT, UPT, UR41, 0x40, URZ ;  /* 0x0000004029097890 */ /* 0x000fe4000fffe0ff */
[----:B------:R-:W-:Y:S01]  /*7580*/  UIADD3 UR8, UPT, UPT, UR48, 0x6200, URZ ;  /* 0x0000620030087890 */ /* 0x000fe2000fffe0ff */
[----:B------:R-:W-:Y:S01]  /*7590*/  UMOV UR11, UR36 ;  /* 0x00000024000b7c82 */ /* 0x000fe20008000000 */
[----:B------:R-:W-:Y:S01]  /*75a0*/  UMOV UR10, UR14 ;  /* 0x0000000e000a7c82 */ /* 0x000fe20008000000 */
[----:B------:R2:W-:Y:S01]  /*75b0*/  UTMASTG.3D [UR16], [UR20] ;  /* 0x00000010140073b5 */ /* 0x0005e20008010000 */
[----:B------:R-:W-:Y:S02]  /*75c0*/  UIADD3 UR5, UPT, UPT, UR41, 0x60, URZ ;  /* 0x0000006029057890 */ /* 0x000fe4000fffe0ff */
[----:B------:R-:W-:Y:S01]  /*75d0*/  UIADD3 UR4, UPT, UPT, UR48, 0x7200, URZ ;  /* 0x0000720030047890 */ /* 0x000fe2000fffe0ff */
[----:B------:R-:W-:Y:S01]  /*75e0*/  UMOV UR7, UR36 ;  /* 0x0000002400077c82 */ /* 0x000fe20008000000 */
[----:B------:R-:W-:Y:S01]  /*75f0*/  UMOV UR6, UR14 ;  /* 0x0000000e00067c82 */ /* 0x000fe20008000000 */
[----:B------:R2:W-:Y:S06]  /*7600*/  UTMASTG.3D [UR8], [UR20] ;  /* 0x00000008140073b5 */ /* 0x0005ec0008010000 */
[----:B------:R2:W-:Y:S01]  /*7610*/  UTMASTG.3D [UR4], [UR20] ;  /* 0x00000004140073b5 */ /* 0x0005e20008010000 */
[----:B------:R0:W-:Y:S01]  /*7620*/  UTMACMDFLUSH ;  /* 0x00000000000079b7 */ /* 0x0001e20000000000 */
[----:B--2---:R-:W-:Y:S04]  /*7630*/  DEPBAR.LE SB0, 0x1 ;  /* 0x000080400000791a */ /* 0x004fe80000000000 */
.L_x_97:
[----:B------:R-:W-:Y:S05]  /*7640*/  BSYNC.RECONVERGENT B0 ;  /* 0x0000000000007941 */ /* 0x000fea0003800200 */
.L_x_96:
[----:B------:R-:W-:Y:S01]  /*7650*/  BAR.SYNC.DEFER_BLOCKING 0x1, 0x80 ;  /* 0x0042000000007b1d */ /* 0x000fe20000010000 */
[----:B------:R-:W-:Y:S04]  /*7660*/  UIADD3 UR40, UPT, UPT, UR51, 0x1, URZ ;  /* 0x0000000133287890 */ /* 0x000fe8000fffe0ff */
[----:B------:R-:W-:Y:S04]  /*7670*/  UISETP.NE.AND UP0, UPT, UR40, 0x4, UPT ;  /* 0x000000042800788c */ /* 0x000fe8000bf05270 */
[----:B------:R-:W-:Y:S01]  /*7680*/  USEL UR40, UR40, URZ, UP0 ;  /* 0x000000ff28287287 */ /* 0x000fe20008000000 */
[----:B------:R2:W-:Y:S01]  /*7690*/  @P6 SYNCS.ARRIVE.TRANS64.RED.A1T0 RZ, [R0+URZ], RZ ;  /* 0x000000ff00ff69a7 */ /* 0x0005e200081004ff */
[----:B------:R-:W-:Y:S01]  /*76a0*/  BSSY B1, `(.L_x_98) ;  /* 0x0000034000017945 */ /* 0x000fe20003800000 */
[----:B------:R-:W4:Y:S02]  /*76b0*/  @P6 SYNCS.PHASECHK.TRANS64.TRYWAIT P0, [R3+URZ+0x30], R114 ;  /* 0x00003072030065a7 */ /* 0x000f2400080011ff */
[----:B----4-:R-:W-:Y:S01]  /*76c0*/  @P6 SEL R112, RZ, 0x1, !P0 ;  /* 0x00000001ff706807 */ /* 0x010fe20004000000 */
[----:B--2---:R-:W-:Y:S06]  /*76d0*/  @!P6 BRA `(.L_x_99) ;  /* 0x0000000000c0e947 */ /* 0x004fec0003800000 */
[----:B------:R-:W-:Y:S01]  /*76e0*/  ISETP.NE.AND P0, PT, R112, RZ, PT ;  /* 0x000000ff7000720c */ /* 0x000fe20003f05270 */
[----:B------:R-:W-:Y:S01]  /*76f0*/  BSSY B0, `(.L_x_100) ;  /* 0x0000009000007945 */ /* 0x000fe20003800000 */
[----:B------:R-:W-:Y:S11]  /*7700*/  ISETP.NE.AND P1, PT, R113, RZ, PT ;  /* 0x000000ff7100720c */ /* 0x000ff60003f25270 */
[----:B------:R-:W-:Y:S02]  /*7710*/  @!UPT UIADD3 URZ, UPT, UPT, URZ, URZ, URZ ;  /* 0x000000fffffff290 */ /* 0x000fe4000fffe0ff */
[C---:B-1----:R-:W-:Y:S02]  /*7720*/  @P1 IMAD R4, R111.reuse, 0x4000, R91 ;  /* 0x000040006f041824 */ /* 0x042fe400078e025b */
[----:B------:R-:W-:Y:S01]  /*7730*/  @P1 IMAD R0, R111, 0x4000, R108 ;  /* 0x000040006f001824 */ /* 0x000fe200078e026c */
[----:B------:R-:W-:Y:S06]  /*7740*/  @P0 BRA `(.L_x_101) ;  /* 0x00000000000c0947 */ /* 0x000fec0003800000 */
[----:B------:R-:W-:Y:S04]  /*7750*/  SHF.L.U32 R6, R101, 0x1f, RZ ;  /* 0x0000001f65067819 */ /* 0x000fe800000006ff */
[----:B------:R-:W1:Y:S02]  /*7760*/  SYNCS.PHASECHK.TRANS64.TRYWAIT P0, [R3+URZ+0x30], R6 ;  /* 0x00003006030075a7 */ /* 0x000e6400080011ff */
[----:B-1----:R-:W-:Y:S05]  /*7770*/  @!P0 BRA `(.L_x_102) ;  /* 0x0000002400cc8947 */ /* 0x002fea0003800000 */
.L_x_101:
[----:B------:R-:W-:Y:S05]  /*7780*/  BSYNC B0 ;  /* 0x0000000000007941 */ /* 0x000fea0003800000 */
.L_x_100:
        /* <DEDUP_REMOVED lines=37> */
.L_x_99:
[----:B------:R-:W-:Y:S05]  /*79e0*/  BSYNC B1 ;  /* 0x0000000000017941 */ /* 0x000fea0003800000 */
.L_x_98:
[----:B--2---:R-:W-:Y:S05]  /*79f0*/  VIADD R3, R47, 0x40 ;  /* 0x000000402f037836 */ /* 0x004fea0000000000 */
[----:B------:R-:W-:Y:S04]  /*7a00*/  SHF.R.U32.HI R3, RZ, 0x15, R3 ;  /* 0x00000015ff037819 */ /* 0x000fe80000011603 */
[----:B------:R-:W-:Y:S11]  /*7a10*/  LOP3.LUT P0, RZ, R3, 0x3, R94, 0x48, !PT ;  /* 0x0000000303ff7812 */ /* 0x000ff6000780485e */
[----:B------:R-:W-:Y:S02]  /*7a20*/  @!UPT UIADD3 URZ, UPT, UPT, URZ, URZ, URZ ;  /* 0x000000fffffff290 */ /* 0x000fe4000fffe0ff */
[----:B------:R-:W-:Y:S05]  /*7a30*/  @!P0 BRA `(.L_x_103) ;  /* 0x0000000000408947 */ /* 0x000fea0003800000 */
[----:B------:R-:W2:Y:S01]  /*7a40*/  LDCU.64 UR8, c[0x4][0x70] ;  /* 0x01000e00ff0877ac */ /* 0x000ea20008000a00 */
[----:B-1----:R-:W-:Y:S01]  /*7a50*/  MOV R15, 0x0 ;  /* 0x00000000000f7802 */ /* 0x002fe20000000f00 */
[----:B------:R-:W-:Y:S02]  /*7a60*/  HFMA2 R12, -RZ, RZ, 0, 5.9604644775390625e-08 ;  /* 0x00000001ff0c7431 */ /* 0x000fe400000001ff */
[----:B------:R-:W-:Y:S02]  /*7a70*/  IMAD.MOV.U32 R8, RZ, RZ, 0x192 ;  /* 0x00000192ff087424 */ /* 0x000fe400078e00ff */
[----:B------:R-:W-:Y:S01]  /*7a80*/  IMAD.MOV.U32 R13, RZ, RZ, RZ ;  /* 0x000000ffff0d7224 */ /* 0x000fe200078e00ff */
[----:B------:R-:W1:Y:S01]  /*7a90*/  LDCU.64 UR6, c[0x4][0x78] ;  /* 0x01000f00ff0677ac */ /* 0x000e620008000a00 */
[----:B------:R-:W4:Y:S01]  /*7aa0*/  LDC.64 R14, c[0x4][R15] ;  /* 0x010000000f0e7b82 */ /* 0x000f220000000a00 */
[----:B------:R-:W5:Y:S01]  /*7ab0*/  LDCU.64 UR4, c[0x4][0x10] ;  /* 0x01000200ff0477ac */ /* 0x000f620008000a00 */
[----:B--2---:R-:W-:Y:S01]  /*7ac0*/  MOV R5, UR9 ;  /* 0x0000000900057c02 */ /* 0x004fe20008000f00 */
[----:B------:R-:W-:Y:S01]  /*7ad0*/  IMAD.U32 R4, RZ, RZ, UR8 ;  /* 0x00000008ff047e24 */ /* 0x000fe2000f8e00ff */
[----:B-1----:R-:W-:Y:S01]  /*7ae0*/  MOV R7, UR7 ;  /* 0x0000000700077c02 */ /* 0x002fe20008000f00 */
[----:B------:R-:W-:Y:S01]  /*7af0*/  IMAD.U32 R6, RZ, RZ, UR6 ;  /* 0x00000006ff067e24 */ /* 0x000fe2000f8e00ff */
[----:B-----5:R-:W-:Y:S01]  /*7b00*/  MOV R11, UR5 ;  /* 0x00000005000b7c02 */ /* 0x020fe20008000f00 */
[----:B------:R-:W-:Y:S02]  /*7b10*/  IMAD.U32 R10, RZ, RZ, UR4 ;  /* 0x00000004ff0a7e24 */ /* 0x000fe4000f8e00ff */
[----:B------:R-:W-:Y:S07]  /*7b20*/  LEPC R20, `(.L_x_103) ;  /* 0x000000001014794e */ /* 0x000fee0000000000 */
[----:B---34-:R-:W-:Y:S05]  /*7b30*/  CALL.ABS.NOINC R14 ;  /* 0x000000000e007343 */ /* 0x018fea0003c00000 */
.L_x_103:
[----:B------:R-:W-:Y:S05]  /*7b40*/  WARPSYNC.ALL ;  /* 0x0000000000007948 */ /* 0x000fea0003800000 */
[----:B------:R-:W-:Y:S01]  /*7b50*/  R2UR UR4, R47 ;  /* 0x000000002f0472ca */ /* 0x000fe200000e0000 */
[----:B------:R-:W-:Y:S01]  /*7b60*/  BSSY.RECONVERGENT B0, `(.L_x_104) ;  /* 0x000008b000007945 */ /* 0x000fe20003800200 */
[----:B------:R-:W-:Y:S02]  /*7b70*/  ISETP.NE.AND P6, PT, R109, RZ, PT ;  /* 0x000000ff6d00720c */ /* 0x000fe40003fc5270 */
[----:B------:R-:W-:Y:S02]  /*7b80*/  ISETP.NE.AND P0, PT, R103, RZ, PT ;  /* 0x000000ff6700720c */ /* 0x000fe40003f05270 */
[----:B------:R-:W-:Y:S02]  /*7b90*/  MOV R3, UR40 ;  /* 0x0000002800037c02 */ /* 0x000fe40008000f00 */
[----:B------:R-:W-:Y:S02]  /*7ba0*/  MOV R0, UR37 ;  /* 0x0000002500007c02 */ /* 0x000fe40008000f00 */
[----:B------:R-:W-:Y:S03]  /*7bb0*/  LEA R114, R111, UR48, 0x3 ;  /* 0x000000306f727c11 */ /* 0x000fe6000f8e18ff */
[----:B-1----:R-:W1:Y:S02]  /*7bc0*/  LDTM.x32 R4, tmem[UR4+0x40] ;  /* 0x00004004000479ee */ /* 0x002e6400082c0000 */
[----:B------:R-:W-:Y:S04]  /*7bd0*/  @P6 LEA R3, R3, UR48, 0x3 ;  /* 0x0000003003036c11 */ /* 0x000fe8000f8e18ff */
[----:B------:R-:W-:Y:S04]  /*7be0*/  @P6 IADD3 R3, PT, PT, R3, 0x50, RZ ;  /* 0x0000005003036810 */ /* 0x000fe80007ffe0ff */
[----:B------:R-:W-:Y:S02]  /*7bf0*/  @P6 PRMT R0, R0, 0x654, R3 ;  /* 0x0000065400006816 */ /* 0x000fe40000000003 */
[----:B------:R-:W-:Y:S01]  /*7c00*/  @P6 SHF.L.U32 R3, R101, 0x1f, RZ ;  /* 0x0000001f65036819 */ /* 0x000fe200000006ff */
        /* <DEDUP_REMOVED lines=128> */
.L_x_105:
[----:B------:R-:W-:Y:S05]  /*8410*/  BSYNC.RECONVERGENT B0 ;  /* 0x0000000000007941 */ /* 0x000fea0003800200 */
.L_x_104:
        /* <DEDUP_REMOVED lines=19> */
.L_x_109:
[----:B------:R-:W-:Y:S05]  /*8550*/  BSYNC B0 ;  /* 0x0000000000007941 */ /* 0x000fea0003800000 */
.L_x_108:
[----:B------:R-:W-:Y:S11]  /*8560*/  ISETP.NE.AND P0, PT, R113, RZ, PT ;  /* 0x000000ff7100720c */ /* 0x000ff60003f05270 */
[----:B------:R-:W-:Y:S02]  /*8570*/  @!UPT UIADD3 URZ, UPT, UPT, URZ, URZ, URZ ;  /* 0x000000fffffff290 */ /* 0x000fe4000fffe0ff */
[----:B------:R2:W4:Y:S01]  /*8580*/  @P0 LDS R48, [R4+0x200] ;  /* 0x0002000004300984 */ /* 0x0005220000000800 */
[C---:B-1----:R-:W-:Y:S01]  /*8590*/  @P0 IMAD R3, R111.reuse, 0x4000, R95 ;  /* 0x000040006f030824 */ /* 0x042fe200078e025f */
[----:B------:R-:W-:Y:S02]  /*85a0*/  @P0 LEA R111, R111, R106, 0xe ;  /* 0x0000006a6f6f0211 */ /* 0x000fe400078e70ff */
        /* <DEDUP_REMOVED lines=31> */
.L_x_107:
[----:B------:R-:W-:Y:S05]  /*87a0*/  BSYNC B1 ;  /* 0x0000000000017941 */ /* 0x000fea0003800000 */
.L_x_106:
        /* <DEDUP_REMOVED lines=21> */
.L_x_111:
[----:B------:R-:W-:Y:S01]  /*8900*/  ISETP.NE.AND P0, PT, R103, RZ, PT ;  /* 0x000000ff6700720c */ /* 0x000fe20003f05270 */
[----:B------:R-:W-:Y:S05]  /*8910*/  WARPSYNC.ALL ;  /* 0x0000000000007948 */ /* 0x000fea0003800000 */
[----:B------:R-:W-:Y:S01]  /*8920*/  R2UR UR4, R47 ;  /* 0x000000002f0472ca */ /* 0x000fe200000e0000 */
[----:B------:R-:W-:Y:S01]  /*8930*/  BSSY.RECONVERGENT B0, `(.L_x_112) ;  /* 0x0000087000007945 */ /* 0x000fe20003800200 */
[----:B------:R-:W-:Y:S11]  /*8940*/  R2UR UR5, R110 ;  /* 0x000000006e0572ca */ /* 0x000ff600000e0000 */
[----:B-1----:R-:W1:Y:S01]  /*8950*/  LDTM.x32 R4, tmem[UR4+0x60] ;  /* 0x00006004000479ee */ /* 0x002e6200082c0000 */
[----:B------:R-:W-:Y:S01]  /*8960*/  NOP ;  /* 0x0000000000007918 */ /* 0x000fe20000000000 */
[----:B------:R-:W-:Y:S04]  /*8970*/  UIADD3 UR5, UPT, UPT, UR5, 0xb0, URZ ;  /* 0x000000b005057890 */ /* 0x000fe8000fffe0ff */
[----:B------:R-:W-:Y:S09]  /*8980*/  UPRMT UR5, UR37, 0x654, UR5 ;  /* 0x0000065425057896 */ /* 0x000ff20008000005 */
[----:B-1----:R-:W-:Y:S01]  /*8990*/  SYNCS.ARRIVE.TRANS64.RED.A1T0 RZ, [UR5], RZ ;  /* 0x000000ffffff79a7 */ /* 0x002fe20008100405 */
[C---:B------:R-:W-:Y:S01]  /*89a0*/  FMUL R4, R46.reuse, R4 ;  /* 0x000000042e047220 */ /* 0x040fe20000400000 */
        /* <DEDUP_REMOVED lines=127> */
.L_x_113:
[----:B------:R-:W-:Y:S05]  /*91a0*/  BSYNC.RECONVERGENT B0 ;  /* 0x0000000000007941 */ /* 0x000fea0003800200 */
.L_x_112:
[----:B------:R-:W-:Y:S01]  /*91b0*/  BAR.SYNC.DEFER_BLOCKING 0x1, 0x80 ;  /* 0x0042000000007b1d */ /* 0x000fe20000010000 */
[----:B------:R-:W-:Y:S01]  /*91c0*/  UISETP.NE.AND UP0, UPT, UR49, -0x4, UPT ;  /* 0xfffffffc3100788c */ /* 0x000fe2000bf05270 */
[----:B------:R-:W-:Y:S08]  /*91d0*/  IADD3 R0, PT, PT, R44, 0x1, RZ ;  /* 0x000000012c007810 */ /* 0x000ff00007ffe0ff */
[----:B------:R-:W-:Y:S05]  /*91e0*/  BRA.U !UP0, `(.L_x_114) ;  /* 0x0000000108287547 */ /* 0x000fea000b800000 */
[----:B------:R-:W-:Y:S01]  /*91f0*/  ISETP.NE.AND P0, PT, R109, RZ, PT ;  /* 0x000000ff6d00720c */ /* 0x000fe20003f05270 */
[----:B-1----:R-:W-:Y:S01]  /*9200*/  IMAD.U32 R4, RZ, RZ, UR51 ;  /* 0x00000033ff047e24 */ /* 0x002fe2000f8e00ff */
[----:B------:R-:W-:Y:S01]  /*9210*/  UIADD3 UR51, UPT, UPT, UR51, 0x1, URZ ;  /* 0x0000000133337890 */ /* 0x000fe2000fffe0ff */
[----:B------:R-:W-:Y:S03]  /*9220*/  IMAD.U32 R3, RZ, RZ, UR37 ;  /* 0x00000025ff037e24 */ /* 0x000fe6000f8e00ff */
[----:B------:R-:W-:Y:S04]  /*9230*/  UISETP.NE.AND UP0, UPT, UR51, 0x4, UPT ;  /* 0x000000043300788c */ /* 0x000fe8000bf05270 */
[----:B------:R-:W-:Y:S03]  /*9240*/  USEL UR51, UR51, URZ, UP0 ;  /* 0x000000ff33337287 */ /* 0x000fe60008000000 */
[----:B------:R-:W-:Y:S05]  /*9250*/  @P0 LEA R4, R4, UR48, 0x3 ;  /* 0x0000003004040c11 */ /* 0x000fea000f8e18ff */
[----:B------:R-:W-:Y:S05]  /*9260*/  @P0 VIADD R4, R4, 0x50 ;  /* 0x0000005004040836 */ /* 0x000fea0000000000 */
[----:B------:R-:W-:Y:S04]  /*9270*/  @P0 PRMT R3, R3, 0x654, R4 ;  /* 0x0000065403030816 */ /* 0x000fe80000000004 */
[----:B------:R2:W-:Y:S03]  /*9280*/  @P0 SYNCS.ARRIVE.TRANS64.RED.A1T0 RZ, [R3+URZ], RZ ;  /* 0x000000ff03ff09a7 */ /* 0x0005e600081004ff */
.L_x_114:
[----:B------:R-:W-:Y:S01]  /*9290*/  ISETP.NE.AND P2, PT, R104, RZ, PT ;  /* 0x000000ff6800720c */ /* 0x000fe20003f45270 */
[----:B--2---:R-:W-:Y:S01]  /*92a0*/  IMAD.IADD R3, R43, 0x1, R88 ;  /* 0x000000012b037824 */ /* 0x004fe200078e0258 */
[----:B------:R-:W-:Y:S01]  /*92b0*/  ISETP.NE.AND P0, PT, R107, 0x2, PT ;  /* 0x000000026b00780c */ /* 0x000fe20003f05270 */
[----:B------:R-:W-:Y:S01]  /*92c0*/  UIADD3 UR49, UPT, UPT, UR49, 0x4, URZ ;  /* 0x0000000431317890 */ /* 0x000fe2000fffe0ff */
[----:B------:R-:W-:Y:S01]  /*92d0*/  ISETP.NE.AND P1, PT, R0, 0x2, PT ;  /* 0x000000020000780c */ /* 0x000fe20003f25270 */
[----:B-1----:R-:W-:Y:S01]  /*92e0*/  IMAD.IADD R24, R41, 0x1, R81 ;  /* 0x0000000129187824 */ /* 0x002fe200078e0251 */
[----:B------:R-:W-:Y:S02]  /*92f0*/  R2UR UR11, R3 ;  /* 0x00000000030b72ca */ /* 0x000fe400000e0000 */
[----:B------:R-:W-:Y:S02]  /*9300*/  SEL R4, RZ, 0x1, P0 ;  /* 0x00000001ff047807 */ /* 0x000fe40000000000 */
[----:B------:R-:W-:Y:S02]  /*9310*/  SEL R3, RZ, 0x1, P1 ;  /* 0x00000001ff037807 */ /* 0x000fe40000800000 */
[----:B------:R-:W-:Y:S02]  /*9320*/  LOP3.LUT R99, R99, R4, RZ, 0x3c, !PT ;  /* 0x0000000463637212 */ /* 0x000fe400078e3cff */
[----:B------:R-:W-:Y:S02]  /*9330*/  @P2 R2UR UR36, R98 ;  /* 0x00000000622422ca */ /* 0x000fe400000e0000 */
[----:B------:R-:W-:Y:S02]  /*9340*/  LOP3.LUT R100, R100, R3, RZ, 0x3c, !PT ;  /* 0x0000000364647212 */ /* 0x000fe400078e3cff */
[----:B------:R-:W-:Y:S02]  /*9350*/  SEL R107, R107, RZ, P0 ;  /* 0x000000ff6b6b7207 */ /* 0x000fe40000000000 */
[----:B------:R-:W-:Y:S01]  /*9360*/  SEL R44, R0, RZ, P1 ;  /* 0x000000ff002c7207 */ /* 0x000fe20000800000 */
[----:B------:R-:W-:Y:S08]  /*9370*/  @P2 BRA `(.L_x_115) ;  /* 0xffffffb800942947 */ /* 0x000ff0000383ffff */
[----:B------:R-:W-:-:S09]  /*9380*/  UISETP.NE.AND UP0, UPT, UR50, URZ, UPT ;  /* 0x000000ff3200728c */ /* 0x000fd2000bf05270 */
[----:B------:R-:W-:Y:S05]  /*9390*/  BRA.U !UP0, `(.L_x_116) ;  /* 0x0000000108487547 */ /* 0x000fea000b800000 */
[----:B------:R-:W1:Y:S02]  /*93a0*/  LDCU.64 UR4, c[0x0][0xa90] ;  /* 0x00015200ff0477ac */ /* 0x000e640008000a00 */
[----:B-1----:R-:W-:-:S04]  /*93b0*/  UISETP.NE.U32.AND UP0, UPT, UR4, URZ, UPT ;  /* 0x000000ff0400728c */ /* 0x002fc8000bf05070 */
[----:B------:R-:W-:-:S09]  /*93c0*/  UISETP.NE.AND.EX UP0, UPT, UR5, URZ, UPT, UP0 ;  /* 0x000000ff0500728c */ /* 0x000fd2000bf05300 */
[----:B------:R-:W-:Y:S05]  /*93d0*/  BRA.U UP0, `(.L_x_117) ;  /* 0x00000001000c7547 */ /* 0x000fea000b800000 */
[----:B------:R-:W-:-:S13]  /*93e0*/  FSETP.NEU.AND P0, PT, R49, RZ, PT ;  /* 0x000000ff3100720b */ /* 0x000fda0003f0d000 */
[----:B------:R-:W-:Y:S05]  /*93f0*/  @!P0 EXIT ;  /* 0x000000000000894d */ /* 0x000fea0003800000 */
[----:B------:R-:W-:Y:S05]  /*9400*/  BRA `(.L_x_116) ;  /* 0x00000000002c7947 */ /* 0x000fea0003800000 */
.L_x_117:
[----:B------:R-:W-:Y:S01]  /*9410*/  ISETP.NE.AND P0, PT, R105, RZ, PT ;  /* 0x000000ff6900720c */ /* 0x000fe20003f05270 */
[----:B------:R-:W-:-:S12]  /*9420*/  BSSY.RECONVERGENT B0, `(.L_x_116) ;  /* 0x0000009000007945 */ /* 0x000fd80003800200 */
[----:B------:R-:W-:Y:S05]  /*9430*/  @P0 BRA `(.L_x_118) ;  /* 0x0000000000140947 */ /* 0x000fea0003800000 */
[----:B------:R-:W1:Y:S02]  /*9440*/  LDCU.64 UR4, c[0x0][0xa88] ;  /* 0x00015100ff0477ac */ /* 0x000e640008000a00 */
[----:B-1----:R-:W-:-:S04]  /*9450*/  ISETP.NE.U32.AND P0, PT, RZ, UR4, PT ;  /* 0x00000004ff007c0c */ /* 0x002fc8000bf05070 */
[----:B------:R-:W-:-:S13]  /*9460*/  ISETP.NE.AND.EX P0, PT, RZ, UR5, PT, P0 ;  /* 0x00000005ff007c0c */ /* 0x000fda000bf05300 */
[----:B------:R-:W-:Y:S05]  /*9470*/  @!P0 EXIT ;  /* 0x000000000000894d */ /* 0x000fea0003800000 */
[----:B------:R-:W-:Y:S05]  /*9480*/  BRA `(.L_x_119) ;  /* 0x0000000000087947 */ /* 0x000fea0003800000 */
.L_x_118:
[----:B------:R-:W-:-:S13]  /*9490*/  FSETP.NEU.AND P0, PT, R49, RZ, PT ;  /* 0x000000ff3100720b */ /* 0x000fda0003f0d000 */
[----:B------:R-:W-:Y:S05]  /*94a0*/  @!P0 EXIT ;  /* 0x000000000000894d */ /* 0x000fea0003800000 */
.L_x_119:
[----:B------:R-:W-:Y:S05]  /*94b0*/  BSYNC.RECONVERGENT B0 ;  /* 0x0000000000007941 */ /* 0x000fea0003800200 */
.L_x_116:
[----:B------:R-:W-:Y:S01]  /*94c0*/  ULEA UR4, UR51, UR48, 0x3 ;  /* 0x0000003033047291 */ /* 0x000fe2000f8e18ff */
[----:B------:R-:W-:-:S04]  /*94d0*/  DEPBAR.LE SB0, 0x0 ;  /* 0x000080000000791a */ /* 0x000fc80000000000 */
[----:B------:R-:W-:-:S04]  /*94e0*/  UIADD3 UR4, UPT, UPT, UR4, 0x50, URZ ;  /* 0x0000005004047890 */ /* 0x000fc8000fffe0ff */
[----:B------:R-:W-:-:S09]  /*94f0*/  UPRMT UR4, UR37, 0x654, UR4 ;  /* 0x0000065425047896 */ /* 0x000fd20008000004 */
[----:B------:R-:W-:Y:S01]  /*9500*/  SYNCS.ARRIVE.TRANS64.RED.A1T0 RZ, [UR4], RZ ;  /* 0x000000ffffff79a7 */ /* 0x000fe20008100404 */
[----:B------:R-:W-:Y:S05]  /*9510*/  EXIT ;  /* 0x000000000000794d */ /* 0x000fea0003800000 */
.L_x_19:
[----:B----4-:R4:W1:Y:S02]  /*9520*/  SYNCS.PHASECHK.TRANS64.TRYWAIT P0, [R4+URZ+0xd0], R5 ;  /* 0x0000d005040075a7 */ /* 0x01086400080011ff */
[----:B-1----:R-:W-:Y:S05]  /*9530*/  @!P0 NANOSLEEP.SYNCS 0x989680 ;  /* 0x009896800000895d */ /* 0x002fea0003900000 */
[----:B------:R-:W1:Y:S02]  /*9540*/  @!P0 SYNCS.PHASECHK.TRANS64 P0, [R4+URZ+0xd0], R5 ;  /* 0x0000d005040085a7 */ /* 0x000e6400080010ff */
[----:B-1----:R-:W-:Y:S05]  /*9550*/  @!P0 BRA `(.L_x_19) ;  /* 0xfffffffc00f08947 */ /* 0x002fea000383ffff */
[----:B------:R-:W-:Y:S05]  /*9560*/  BRA `(.L_x_120) ;  /* 0xffffff8000047947 */ /* 0x000fea000383ffff */
.L_x_22:
[----:B------:R-:W-:-:S07]  /*9570*/  MOV R4, UR33 ;  /* 0x0000002100047c02 */ /* 0x000fce0008000f00 */
.L_x_121:
[----:B-1----:R1:W2:Y:S02]  /*9580*/  SYNCS.PHASECHK.TRANS64.TRYWAIT P0, [R4+URZ+0x18], R7 ;  /* 0x00001807040075a7 */ /* 0x0022a400080011ff */
[----:B--2---:R-:W-:Y:S05]  /*9590*/  @!P0 NANOSLEEP.SYNCS 0x989680 ;  /* 0x009896800000895d */ /* 0x004fea0003900000 */
[----:B------:R-:W2:Y:S02]  /*95a0*/  @!P0 SYNCS.PHASECHK.TRANS64 P0, [R4+URZ+0x18], R7 ;  /* 0x00001807040085a7 */ /* 0x000ea400080010ff */
[----:B--2---:R-:W-:Y:S05]  /*95b0*/  @!P0 BRA `(.L_x_121) ;  /* 0xfffffffc00f08947 */ /* 0x004fea000383ffff */
[----:B------:R-:W-:Y:S05]  /*95c0*/  BRA `(.L_x_21) ;  /* 0xffffff8000647947 */ /* 0x000fea000383ffff */
.L_x_24:
[----:B-1----:R1:W2:Y:S02]  /*95d0*/  SYNCS.PHASECHK.TRANS64.TRYWAIT P0, [R8+URZ+0x80], R5 ;  /* 0x00008005080075a7 */ /* 0x0022a400080011ff */
[----:B--2---:R-:W-:Y:S05]  /*95e0*/  @!P0 NANOSLEEP.SYNCS 0x989680 ;  /* 0x009896800000895d */ /* 0x004fea0003900000 */
[----:B------:R-:W2:Y:S02]  /*95f0*/  @!P0 SYNCS.PHASECHK.TRANS64 P0, [R8+URZ+0x80], R5 ;  /* 0x00008005080085a7 */ /* 0x000ea400080010ff */
[----:B--2---:R-:W-:Y:S05]  /*9600*/  @!P0 BRA `(.L_x_24) ;  /* 0xfffffffc00f08947 */ /* 0x004fea000383ffff */
[----:B------:R-:W-:Y:S05]  /*9610*/  BRA `(.L_x_122) ;  /* 0xffffff8000fc7947 */ /* 0x000fea000383ffff */
.L_x_28:
[----:B------:R-:W-:-:S07]  /*9620*/  MOV R0, UR4 ;  /* 0x0000000400007c02 */ /* 0x000fce0008000f00 */
.L_x_123:
[----:B-1----:R1:W2:Y:S02]  /*9630*/  SYNCS.PHASECHK.TRANS64.TRYWAIT P0, [R0+URZ], R3 ;  /* 0x00000003000075a7 */ /* 0x0022a400080011ff */
[----:B--2---:R-:W-:Y:S05]  /*9640*/  @!P0 NANOSLEEP.SYNCS 0x989680 ;  /* 0x009896800000895d */ /* 0x004fea0003900000 */
[----:B------:R-:W2:Y:S02]  /*9650*/  @!P0 SYNCS.PHASECHK.TRANS64 P0, [R0+URZ], R3 ;  /* 0x00000003000085a7 */ /* 0x000ea400080010ff */
[----:B--2---:R-:W-:Y:S05]  /*9660*/  @!P0 BRA `(.L_x_123) ;  /* 0xfffffffc00f08947 */ /* 0x004fea000383ffff */
[----:B------:R-:W-:Y:S05]  /*9670*/  BRA `(.L_x_124) ;  /* 0xffffff8800707947 */ /* 0x000fea000383ffff */
.L_x_29:
[----:B------:R-:W-:-:S07]  /*9680*/  MOV R0, UR4 ;  /* 0x0000000400007c02 */ /* 0x000fce0008000f00 */
.L_x_125:
[----:B-1----:R1:W2:Y:S02]  /*9690*/  SYNCS.PHASECHK.TRANS64.TRYWAIT P0, [R0+URZ], R3 ;  /* 0x00000003000075a7 */ /* 0x0022a400080011ff */
[----:B--2---:R-:W-:Y:S05]  /*96a0*/  @!P0 NANOSLEEP.SYNCS 0x989680 ;  /* 0x009896800000895d */ /* 0x004fea0003900000 */
[----:B------:R-:W2:Y:S02]  /*96b0*/  @!P0 SYNCS.PHASECHK.TRANS64 P0, [R0+URZ], R3 ;  /* 0x00000003000085a7 */ /* 0x000ea400080010ff */
[----:B--2---:R-:W-:Y:S05]  /*96c0*/  @!P0 BRA `(.L_x_125) ;  /* 0xfffffffc00f08947 */ /* 0x004fea000383ffff */
[----:B------:R-:W-:Y:S05]  /*96d0*/  BRA `(.L_x_126) ;  /* 0xffffff88007c7947 */ /* 0x000fea000383ffff */
.L_x_32:
[----:B-1----:R1:W2:Y:S02]  /*96e0*/  SYNCS.PHASECHK.TRANS64.TRYWAIT P0, [R2+URZ+0xc0], R5 ;  /* 0x0000c005020075a7 */ /* 0x0022a400080011ff */
[----:B--2---:R-:W-:Y:S05]  /*96f0*/  @!P0 NANOSLEEP.SYNCS 0x989680 ;  /* 0x009896800000895d */ /* 0x004fea0003900000 */
[----:B------:R-:W2:Y:S02]  /*9700*/  @!P0 SYNCS.PHASECHK.TRANS64 P0, [R2+URZ+0xc0], R5 ;  /* 0x0000c005020085a7 */ /* 0x000ea400080010ff */
[----:B--2---:R-:W-:Y:S05]  /*9710*/  @!P0 BRA `(.L_x_32) ;  /* 0xfffffffc00f08947 */ /* 0x004fea000383ffff */
[----:B------:R-:W-:Y:S05]  /*9720*/  BRA `(.L_x_127) ;  /* 0xffffff8800d87947 */ /* 0x000fea000383ffff */
.L_x_33:
[----:B------:R-:W-:-:S07]  /*9730*/  MOV R2, UR5 ;  /* 0x0000000500027c02 */ /* 0x000fce0008000f00 */
.L_x_128:
[----:B-1----:R1:W2:Y:S02]  /*9740*/  SYNCS.PHASECHK.TRANS64.TRYWAIT P0, [R2+URZ+0x90], R5 ;  /* 0x00009005020075a7 */ /* 0x0022a400080011ff */
[----:B--2---:R-:W-:Y:S05]  /*9750*/  @!P0 NANOSLEEP.SYNCS 0x989680 ;  /* 0x009896800000895d */ /* 0x004fea0003900000 */
[----:B------:R-:W2:Y:S02]  /*9760*/  @!P0 SYNCS.PHASECHK.TRANS64 P0, [R2+URZ+0x90], R5 ;  /* 0x00009005020085a7 */ /* 0x000ea400080010ff */
[----:B--2---:R-:W-:Y:S05]  /*9770*/  @!P0 BRA `(.L_x_128) ;  /* 0xfffffffc00f08947 */ /* 0x004fea000383ffff */
[----:B------:R-:W-:Y:S05]  /*9780*/  BRA `(.L_x_129) ;  /* 0xffffff8800e87947 */ /* 0x000fea000383ffff */
.L_x_34:
[----:B-1----:R1:W2:Y:S02]  /*9790*/  SYNCS.PHASECHK.TRANS64.TRYWAIT P1, [R2+URZ+0x80], R5 ;  /* 0x00008005020075a7 */ /* 0x0022a400080211ff */
[----:B--2---:R-:W-:Y:S05]  /*97a0*/  @!P1 NANOSLEEP.SYNCS 0x989680 ;  /* 0x009896800000995d */ /* 0x004fea0003900000 */
[----:B------:R-:W2:Y:S02]  /*97b0*/  @!P1 SYNCS.PHASECHK.TRANS64 P1, [R2+URZ+0x80], R5 ;  /* 0x00008005020095a7 */ /* 0x000ea400080210ff */
[----:B--2---:R-:W-:Y:S05]  /*97c0*/  @!P1 BRA `(.L_x_34) ;  /* 0xfffffffc00f09947 */ /* 0x004fea000383ffff */
[----:B------:R-:W-:Y:S05]  /*97d0*/  BRA `(.L_x_130) ;  /* 0xffffff8c00187947 */ /* 0x000fea000383ffff */
.L_x_37:
[----:B------:R-:W-:-:S07]  /*97e0*/  MOV R0, UR5 ;  /* 0x0000000500007c02 */ /* 0x000fce0008000f00 */
.L_x_131:
[----:B-1----:R1:W2:Y:S02]  /*97f0*/  SYNCS.PHASECHK.TRANS64.TRYWAIT P0, [R0+URZ+0x90], R3 ;  /* 0x00009003000075a7 */ /* 0x0022a400080011ff */
[----:B--2---:R-:W-:Y:S05]  /*9800*/  @!P0 NANOSLEEP.SYNCS 0x989680 ;  /* 0x009896800000895d */ /* 0x004fea0003900000 */
[----:B------:R-:W2:Y:S02]  /*9810*/  @!P0 SYNCS.PHASECHK.TRANS64 P0, [R0+URZ+0x90], R3 ;  /* 0x00009003000085a7 */ /* 0x000ea400080010ff */
[----:B--2---:R-:W-:Y:S05]  /*9820*/  @!P0 BRA `(.L_x_131) ;  /* 0xfffffffc00f08947 */ /* 0x004fea000383ffff */
[----:B------:R-:W-:Y:S05]  /*9830*/  BRA `(.L_x_36) ;  /* 0xffffff8c006c7947 */ /* 0x000fea000383ffff */
.L_x_44:
[----:B-1----:R1:W2:Y:S02]  /*9840*/  SYNCS.PHASECHK.TRANS64.TRYWAIT P1, [R0+URZ+0x80], R5 ;  /* 0x00008005000075a7 */ /* 0x0022a400080211ff */
[----:B--2---:R-:W-:Y:S05]  /*9850*/  @!P1 NANOSLEEP.SYNCS 0x989680 ;  /* 0x009896800000995d */ /* 0x004fea0003900000 */
[----:B------:R-:W2:Y:S02]  /*9860*/  @!P1 SYNCS.PHASECHK.TRANS64 P1, [R0+URZ+0x80], R5 ;  /* 0x00008005000095a7 */ /* 0x000ea400080210ff */
[----:B--2---:R-:W-:Y:S05]  /*9870*/  @!P1 BRA `(.L_x_44) ;  /* 0xfffffffc00f09947 */ /* 0x004fea000383ffff */
[----:B------:R-:W-:Y:S05]  /*9880*/  BRA `(.L_x_132) ;  /* 0xffffff9400107947 */ /* 0x000fea000383ffff */
.L_x_45:
[----:B------:R-:W-:-:S07]  /*9890*/  MOV R3, UR6 ;  /* 0x0000000600037c02 */ /* 0x000fce0008000f00 */
.L_x_133:
[----:B-1----:R1:W2:Y:S02]  /*98a0*/  SYNCS.PHASECHK.TRANS64.TRYWAIT P0, [R3+URZ+0xb0], R0 ;  /* 0x0000b000030075a7 */ /* 0x0022a400080011ff */
[----:B--2---:R-:W-:Y:S05]  /*98b0*/  @!P0 NANOSLEEP.SYNCS 0x989680 ;  /* 0x009896800000895d */ /* 0x004fea0003900000 */
[----:B------:R-:W2:Y:S02]  /*98c0*/  @!P0 SYNCS.PHASECHK.TRANS64 P0, [R3+URZ+0xb0], R0 ;  /* 0x0000b000030085a7 */ /* 0x000ea400080010ff */
[----:B--2---:R-:W-:Y:S05]  /*98d0*/  @!P0 BRA `(.L_x_133) ;  /* 0xfffffffc00f08947 */ /* 0x004fea000383ffff */
[----:B------:R-:W-:Y:S05]  /*98e0*/  BRA `(.L_x_134) ;  /* 0xffffff9400487947 */ /* 0x000fea000383ffff */
.L_x_48:
[----:B------:R-:W-:Y:S07]  /*98f0*/  MOV R0, UR5 ;  /* 0x0000000500007c02 */ /* 0x000fee0008000f00 */
.L_x_135:
[----:B-1----:R1:W2:Y:S02]  /*9900*/  SYNCS.PHASECHK.TRANS64.TRYWAIT P0, [R0+URZ], R3 ;  /* 0x00000003000075a7 */ /* 0x0022a400080011ff */
[----:B--2---:R-:W-:Y:S05]  /*9910*/  @!P0 NANOSLEEP.SYNCS 0x989680 ;  /* 0x009896800000895d */ /* 0x004fea0003900000 */
[----:B------:R-:W2:Y:S02]  /*9920*/  @!P0 SYNCS.PHASECHK.TRANS64 P0, [R0+URZ], R3 ;  /* 0x00000003000085a7 */ /* 0x000ea400080010ff */
[----:B--2---:R-:W-:Y:S05]  /*9930*/  @!P0 BRA `(.L_x_135) ;  /* 0xfffffffc00f08947 */ /* 0x004fea000383ffff */
[----:B------:R-:W-:Y:S05]  /*9940*/  BRA `(.L_x_47) ;  /* 0xffffff9400647947 */ /* 0x000fea000383ffff */
.L_x_51:
[----:B------:R-:W-:-:S07]  /*9950*/  MOV R0, UR6 ;  /* 0x0000000600007c02 */ /* 0x000fce0008000f00 */
.L_x_136:
[----:B-1----:R1:W2:Y:S02]  /*9960*/  SYNCS.PHASECHK.TRANS64.TRYWAIT P0, [R0+URZ], R3 ;  /* 0x00000003000075a7 */ /* 0x0022a400080011ff */
[----:B--2---:R-:W-:Y:S05]  /*9970*/  @!P0 NANOSLEEP.SYNCS 0x989680 ;  /* 0x009896800000895d */ /* 0x004fea0003900000 */
[----:B------:R-:W2:Y:S02]  /*9980*/  @!P0 SYNCS.PHASECHK.TRANS64 P0, [R0+URZ], R3 ;  /* 0x00000003000085a7 */ /* 0x000ea400080010ff */
[----:B--2---:R-:W-:Y:S05]  /*9990*/  @!P0 BRA `(.L_x_136) ;  /* 0xfffffffc00f08947 */ /* 0x004fea000383ffff */
[----:B------:R-:W-:Y:S05]  /*99a0*/  BRA `(.L_x_137) ;  /* 0xffffff9800507947 */ /* 0x000fea000383ffff */
.L_x_52:
[----:B------:R-:W-:-:S07]  /*99b0*/  MOV R0, UR7 ;  /* 0x0000000700007c02 */ /* 0x000fce0008000f00 */
.L_x_138:
[----:B-1----:R1:W2:Y:S02]  /*99c0*/  SYNCS.PHASECHK.TRANS64.TRYWAIT P0, [R0+URZ], R3 ;  /* 0x00000003000075a7 */ /* 0x0022a400080011ff */
[----:B--2---:R-:W-:Y:S05]  /*99d0*/  @!P0 NANOSLEEP.SYNCS 0x989680 ;  /* 0x009896800000895d */ /* 0x004fea0003900000 */
[----:B------:R-:W2:Y:S02]  /*99e0*/  @!P0 SYNCS.PHASECHK.TRANS64 P0, [R0+URZ], R3 ;  /* 0x00000003000085a7 */ /* 0x000ea400080010ff */
[----:B--2---:R-:W-:Y:S05]  /*99f0*/  @!P0 BRA `(.L_x_138) ;  /* 0xfffffffc00f08947 */ /* 0x004fea000383ffff */
[----:B------:R-:W-:Y:S05]  /*9a00*/  BRA `(.L_x_139) ;  /* 0xffffff98005c7947 */ /* 0x000fea000383ffff */
.L_x_57:
[----:B--2---:R2:W4:Y:S02]  /*9a10*/  SYNCS.PHASECHK.TRANS64.TRYWAIT P0, [R0+URZ+0x80], R3 ;  /* 0x00008003000075a7 */ /* 0x00452400080011ff */
[----:B----4-:R-:W-:Y:S05]  /*9a20*/  @!P0 NANOSLEEP.SYNCS 0x989680 ;  /* 0x009896800000895d */ /* 0x010fea0003900000 */
[----:B------:R-:W4:Y:S02]  /*9a30*/  @!P0 SYNCS.PHASECHK.TRANS64 P0, [R0+URZ+0x80], R3 ;  /* 0x00008003000085a7 */ /* 0x000f2400080010ff */
[----:B----4-:R-:W-:Y:S05]  /*9a40*/  @!P0 BRA `(.L_x_57) ;  /* 0xfffffffc00f08947 */ /* 0x010fea000383ffff */
[----:B------:R-:W-:Y:S05]  /*9a50*/  BRA `(.L_x_140) ;  /* 0xffffff9c00587947 */ /* 0x000fea000383ffff */
.L_x_60:
[----:B------:R-:W-:Y:S07]  /*9a60*/  MOV R0, UR4 ;  /* 0x0000000400007c02 */ /* 0x000fee0008000f00 */
.L_x_141:
[----:B--2---:R2:W3:Y:S02]  /*9a70*/  SYNCS.PHASECHK.TRANS64.TRYWAIT P0, [R0+URZ+0x78], R3 ;  /* 0x00007803000075a7 */ /* 0x0044e400080011ff */
[----:B---3--:R-:W-:Y:S05]  /*9a80*/  @!P0 NANOSLEEP.SYNCS 0x989680 ;  /* 0x009896800000895d */ /* 0x008fea0003900000 */
[----:B------:R-:W3:Y:S02]  /*9a90*/  @!P0 SYNCS.PHASECHK.TRANS64 P0, [R0+URZ+0x78], R3 ;  /* 0x00007803000085a7 */ /* 0x000ee400080010ff */
[----:B---3--:R-:W-:Y:S05]  /*9aa0*/  @!P0 BRA `(.L_x_141) ;  /* 0xfffffffc00f08947 */ /* 0x008fea000383ffff */
[----:B------:R-:W-:Y:S05]  /*9ab0*/  BRA `(.L_x_59) ;  /* 0xffffffa000387947 */ /* 0x000fea000383ffff */
.L_x_63:
[----:B------:R-:W-:Y:S07]  /*9ac0*/  MOV R0, UR4 ;  /* 0x0000000400007c02 */ /* 0x000fee0008000f00 */
.L_x_142:
[----:B-1----:R1:W2:Y:S02]  /*9ad0*/  SYNCS.PHASECHK.TRANS64.TRYWAIT P0, [R0+URZ+0x50], R11 ;  /* 0x0000500b000075a7 */ /* 0x0022a400080011ff */
[----:B--2---:R-:W-:Y:S05]  /*9ae0*/  @!P0 NANOSLEEP.SYNCS 0x989680 ;  /* 0x009896800000895d */ /* 0x004fea0003900000 */
[----:B------:R-:W2:Y:S02]  /*9af0*/  @!P0 SYNCS.PHASECHK.TRANS64 P0, [R0+URZ+0x50], R11 ;  /* 0x0000500b000085a7 */ /* 0x000ea400080010ff */
[----:B--2---:R-:W-:Y:S05]  /*9b00*/  @!P0 BRA `(.L_x_142) ;  /* 0xfffffffc00f08947 */ /* 0x004fea000383ffff */
[----:B------:R-:W-:Y:S05]  /*9b10*/  BRA `(.L_x_143) ;  /* 0xffffffa000b07947 */ /* 0x000fea000383ffff */
.L_x_64:
[----:B------:R-:W-:Y:S07]  /*9b20*/  MOV R0, UR4 ;  /* 0x0000000400007c02 */ /* 0x000fee0008000f00 */
.L_x_144:
[----:B-1----:R1:W2:Y:S02]  /*9b30*/  SYNCS.PHASECHK.TRANS64.TRYWAIT P0, [R0+URZ+0x58], R11 ;  /* 0x0000580b000075a7 */ /* 0x0022a400080011ff */
[----:B--2---:R-:W-:Y:S05]  /*9b40*/  @!P0 NANOSLEEP.SYNCS 0x989680 ;  /* 0x009896800000895d */ /* 0x004fea0003900000 */
[----:B------:R-:W2:Y:S02]  /*9b50*/  @!P0 SYNCS.PHASECHK.TRANS64 P0, [R0+URZ+0x58], R11 ;  /* 0x0000580b000085a7 */ /* 0x000ea400080010ff */
[----:B--2---:R-:W-:Y:S05]  /*9b60*/  @!P0 BRA `(.L_x_144) ;  /* 0xfffffffc00f08947 */ /* 0x004fea000383ffff */
[----:B------:R-:W-:Y:S05]  /*9b70*/  BRA `(.L_x_145) ;  /* 0xffffffa400407947 */ /* 0x000fea000383ffff */
.L_x_65:
[----:B------:R-:W-:Y:S07]  /*9b80*/  MOV R0, UR4 ;  /* 0x0000000400007c02 */ /* 0x000fee0008000f00 */
.L_x_146:
[----:B-1----:R1:W2:Y:S02]  /*9b90*/  SYNCS.PHASECHK.TRANS64.TRYWAIT P0, [R0+URZ+0x60], R11 ;  /* 0x0000600b000075a7 */ /* 0x0022a400080011ff */
[----:B--2---:R-:W-:Y:S05]  /*9ba0*/  @!P0 NANOSLEEP.SYNCS 0x989680 ;  /* 0x009896800000895d */ /* 0x004fea0003900000 */
[----:B------:R-:W2:Y:S02]  /*9bb0*/  @!P0 SYNCS.PHASECHK.TRANS64 P0, [R0+URZ+0x60], R11 ;  /* 0x0000600b000085a7 */ /* 0x000ea400080010ff */
[----:B--2---:R-:W-:Y:S05]  /*9bc0*/  @!P0 BRA `(.L_x_146) ;  /* 0xfffffffc00f08947 */ /* 0x004fea000383ffff */
[----:B------:R-:W-:Y:S05]  /*9bd0*/  BRA `(.L_x_147) ;  /* 0xffffffa400d87947 */ /* 0x000fea000383ffff */
.L_x_66:
[----:B------:R-:W-:Y:S07]  /*9be0*/  MOV R0, UR4 ;  /* 0x0000000400007c02 */ /* 0x000fee0008000f00 */
.L_x_148:
[----:B-1----:R1:W2:Y:S02]  /*9bf0*/  SYNCS.PHASECHK.TRANS64.TRYWAIT P0, [R0+URZ+0x68], R11 ;  /* 0x0000680b000075a7 */ /* 0x0022a400080011ff */
[----:B--2---:R-:W-:Y:S05]  /*9c00*/  @!P0 NANOSLEEP.SYNCS 0x989680 ;  /* 0x009896800000895d */ /* 0x004fea0003900000 */
[----:B------:R-:W2:Y:S02]  /*9c10*/  @!P0 SYNCS.PHASECHK.TRANS64 P0, [R0+URZ+0x68], R11 ;  /* 0x0000680b000085a7 */ /* 0x000ea400080010ff */
[----:B--2---:R-:W-:Y:S05]  /*9c20*/  @!P0 BRA `(.L_x_148) ;  /* 0xfffffffc00f08947 */ /* 0x004fea000383ffff */
[----:B------:R-:W-:Y:S05]  /*9c30*/  BRA `(.L_x_149) ;  /* 0xffffffa800b07947 */ /* 0x000fea000383ffff */
.L_x_68:
[----:B------:R-:W-:-:S07]  /*9c40*/  MOV R0, UR4 ;  /* 0x0000000400007c02 */ /* 0x000fce0008000f00 */
.L_x_150:
[----:B-1----:R1:W2:Y:S02]  /*9c50*/  SYNCS.PHASECHK.TRANS64.TRYWAIT P0, [R0+URZ+0x50], R3 ;  /* 0x00005003000075a7 */ /* 0x0022a400080011ff */
[----:B--2---:R-:W-:Y:S05]  /*9c60*/  @!P0 NANOSLEEP.SYNCS 0x989680 ;  /* 0x009896800000895d */ /* 0x004fea0003900000 */
[----:B------:R-:W2:Y:S02]  /*9c70*/  @!P0 SYNCS.PHASECHK.TRANS64 P0, [R0+URZ+0x50], R3 ;  /* 0x00005003000085a7 */ /* 0x000ea400080010ff */
[----:B--2---:R-:W-:Y:S05]  /*9c80*/  @!P0 BRA `(.L_x_150) ;  /* 0xfffffffc00f08947 */ /* 0x004fea000383ffff */
[----:B------:R-:W-:Y:S05]  /*9c90*/  BRA `(.L_x_151) ;  /* 0xffffffac00747947 */ /* 0x000fea000383ffff */
.L_x_69:
[----:B-1----:R-:W-:-:S07]  /*9ca0*/  MOV R0, UR4 ;  /* 0x0000000400007c02 */ /* 0x002fce0008000f00 */
.L_x_152:
[----:B-1----:R1:W2:Y:S02]  /*9cb0*/  SYNCS.PHASECHK.TRANS64.TRYWAIT P0, [R0+URZ+0x58], R3 ;  /* 0x00005803000075a7 */ /* 0x0022a400080011ff */
[----:B--2---:R-:W-:Y:S05]  /*9cc0*/  @!P0 NANOSLEEP.SYNCS 0x989680 ;  /* 0x009896800000895d */ /* 0x004fea0003900000 */
[----:B------:R-:W2:Y:S02]  /*9cd0*/  @!P0 SYNCS.PHASECHK.TRANS64 P0, [R0+URZ+0x58], R3 ;  /* 0x00005803000085a7 */ /* 0x000ea400080010ff */
[----:B--2---:R-:W-:Y:S05]  /*9ce0*/  @!P0 BRA `(.L_x_152) ;  /* 0xfffffffc00f08947 */ /* 0x004fea000383ffff */
[----:B------:R-:W-:Y:S05]  /*9cf0*/  BRA `(.L_x_153) ;  /* 0xffffffac00647947 */ /* 0x000fea000383ffff */
.L_x_70:
[----:B-1----:R-:W-:-:S07]  /*9d00*/  MOV R0, UR4 ;  /* 0x0000000400007c02 */ /* 0x002fce0008000f00 */
.L_x_154:
[----:B-1----:R1:W2:Y:S02]  /*9d10*/  SYNCS.PHASECHK.TRANS64.TRYWAIT P0, [R0+URZ+0x60], R3 ;  /* 0x00006003000075a7 */ /* 0x0022a400080011ff */
[----:B--2---:R-:W-:Y:S05]  /*9d20*/  @!P0 NANOSLEEP.SYNCS 0x989680 ;  /* 0x009896800000895d */ /* 0x004fea0003900000 */
[----:B------:R-:W2:Y:S02]  /*9d30*/  @!P0 SYNCS.PHASECHK.TRANS64 P0, [R0+URZ+0x60], R3 ;  /* 0x00006003000085a7 */ /* 0x000ea400080010ff */
[----:B--2---:R-:W-:Y:S05]  /*9d40*/  @!P0 BRA `(.L_x_154) ;  /* 0xfffffffc00f08947 */ /* 0x004fea000383ffff */
[----:B------:R-:W-:Y:S05]  /*9d50*/  BRA `(.L_x_155) ;  /* 0xffffffac00547947 */ /* 0x000fea000383ffff */
.L_x_72:
[----:B--2---:R2:W4:Y:S02]  /*9d60*/  SYNCS.PHASECHK.TRANS64.TRYWAIT P0, [R0+URZ+0x80], R3 ;  /* 0x00008003000075a7 */ /* 0x00452400080011ff */
[----:B----4-:R-:W-:Y:S05]  /*9d70*/  @!P0 NANOSLEEP.SYNCS 0x989680 ;  /* 0x009896800000895d */ /* 0x010fea0003900000 */
[----:B------:R-:W4:Y:S02]  /*9d80*/  @!P0 SYNCS.PHASECHK.TRANS64 P0, [R0+URZ+0x80], R3 ;  /* 0x00008003000085a7 */ /* 0x000f2400080010ff */
[----:B----4-:R-:W-:Y:S05]  /*9d90*/  @!P0 BRA `(.L_x_72) ;  /* 0xfffffffc00f08947 */ /* 0x010fea000383ffff */
[----:B------:R-:W-:Y:S05]  /*9da0*/  BRA `(.L_x_156) ;  /* 0xffffffb0001c7947 */ /* 0x000fea000383ffff */
.L_x_83:
[----:B-1----:R-:W-:Y:S04]  /*9db0*/  MOV R0, UR48 ;  /* 0x0000003000007c02 */ /* 0x002fe80008000f00 */
[----:B------:R1:W3:Y:S03]  /*9dc0*/  SYNCS.PHASECHK.TRANS64.TRYWAIT P1, [R0+URZ+0x30], R5 ;  /* 0x00003005000075a7 */ /* 0x0002e600080211ff */
[----:B---3--:R-:W-:Y:S05]  /*9dd0*/  @!P1 NANOSLEEP.SYNCS 0x989680 ;  /* 0x009896800000995d */ /* 0x008fea0003900000 */
[----:B------:R-:W3:Y:S02]  /*9de0*/  @!P1 SYNCS.PHASECHK.TRANS64 P1, [R0+URZ+0x30], R5 ;  /* 0x00003005000095a7 */ /* 0x000ee400080210ff */
[----:B---3--:R-:W-:Y:S05]  /*9df0*/  @!P1 BRA `(.L_x_83) ;  /* 0xfffffffc00ec9947 */ /* 0x008fea000383ffff */
[----:B------:R-:W-:Y:S05]  /*9e00*/  BRA `(.L_x_82) ;  /* 0xffffffbc006c7947 */ /* 0x000fea000383ffff */
.L_x_85:
[----:B-1----:R1:W4:Y:S02]  /*9e10*/  SYNCS.PHASECHK.TRANS64.TRYWAIT P0, [R110+URZ+0xa0], R3 ;  /* 0x0000a0036e0075a7 */ /* 0x00232400080011ff */
[----:B----4-:R-:W-:Y:S05]  /*9e20*/  @!P0 NANOSLEEP.SYNCS 0x989680 ;  /* 0x009896800000895d */ /* 0x010fea0003900000 */
[----:B------:R-:W4:Y:S02]  /*9e30*/  @!P0 SYNCS.PHASECHK.TRANS64 P0, [R110+URZ+0xa0], R3 ;  /* 0x0000a0036e0085a7 */ /* 0x000f2400080010ff */
[----:B----4-:R-:W-:Y:S05]  /*9e40*/  @!P0 BRA `(.L_x_85) ;  /* 0xfffffffc00f08947 */ /* 0x010fea000383ffff */
[----:B------:R-:W-:Y:S05]  /*9e50*/  BRA `(.L_x_84) ;  /* 0xffffffc000047947 */ /* 0x000fea000383ffff */
.L_x_94:
[----:B-1----:R1:W2:Y:S02]  /*9e60*/  SYNCS.PHASECHK.TRANS64.TRYWAIT P0, [R3+URZ+0x30], R0 ;  /* 0x00003000030075a7 */ /* 0x0022a400080011ff */
[----:B--2---:R-:W-:Y:S05]  /*9e70*/  @!P0 NANOSLEEP.SYNCS 0x989680 ;  /* 0x009896800000895d */ /* 0x004fea0003900000 */
[----:B------:R-:W2:Y:S02]  /*9e80*/  @!P0 SYNCS.PHASECHK.TRANS64 P0, [R3+URZ+0x30], R0 ;  /* 0x00003000030085a7 */ /* 0x000ea400080010ff */
[----:B--2---:R-:W-:Y:S05]  /*9e90*/  @!P0 BRA `(.L_x_94) ;  /* 0xfffffffc00f08947 */ /* 0x004fea000383ffff */
[----:B------:R-:W-:Y:S05]  /*9ea0*/  BRA `(.L_x_93) ;  /* 0xffffffc800c07947 */ /* 0x000fea000383ffff */
.L_x_102:
[----:B-1----:R1:W2:Y:S02]  /*9eb0*/  SYNCS.PHASECHK.TRANS64.TRYWAIT P0, [R3+URZ+0x30], R6 ;  /* 0x00003006030075a7 */ /* 0x0022a400080011ff */
[----:B--2---:R-:W-:Y:S05]  /*9ec0*/  @!P0 NANOSLEEP.SYNCS 0x989680 ;  /* 0x009896800000895d */ /* 0x004fea0003900000 */
[----:B------:R-:W2:Y:S02]  /*9ed0*/  @!P0 SYNCS.PHASECHK.TRANS64 P0, [R3+URZ+0x30], R6 ;  /* 0x00003006030085a7 */ /* 0x000ea400080010ff */
[----:B--2---:R-:W-:Y:S05]  /*9ee0*/  @!P0 BRA `(.L_x_102) ;  /* 0xfffffffc00f08947 */ /* 0x004fea000383ffff */
[----:B------:R-:W-:Y:S05]  /*9ef0*/  BRA `(.L_x_101) ;  /* 0xffffffd800207947 */ /* 0x000fea000383ffff */
.L_x_110:
[----:B-1----:R1:W2:Y:S02]  /*9f00*/  SYNCS.PHASECHK.TRANS64.TRYWAIT P0, [R114+URZ+0x30], R3 ;  /* 0x00003003720075a7 */ /* 0x0022a400080011ff */
[----:B--2---:R-:W-:Y:S05]  /*9f10*/  @!P0 NANOSLEEP.SYNCS 0x989680 ;  /* 0x009896800000895d */ /* 0x004fea0003900000 */
[----:B------:R-:W2:Y:S02]  /*9f20*/  @!P0 SYNCS.PHASECHK.TRANS64 P0, [R114+URZ+0x30], R3 ;  /* 0x00003003720085a7 */ /* 0x000ea400080010ff */
[----:B--2---:R-:W-:Y:S05]  /*9f30*/  @!P0 BRA `(.L_x_110) ;  /* 0xfffffffc00f08947 */ /* 0x004fea000383ffff */
[----:B------:R-:W-:Y:S05]  /*9f40*/  BRA `(.L_x_109) ;  /* 0xffffffe400807947 */ /* 0x000fea000383ffff */
        .weak           $__internal_0_$__cuda_sm10x_tcgen05_guardrail_trap_col_being_dealloced_not_returned_by_alloc
        .type           $__internal_0_$__cuda_sm10x_tcgen05_guardrail_trap_col_being_dealloced_not_returned_by_alloc,@function
        .size           $__internal_0_$__cuda_sm10x_tcgen05_guardrail_trap_col_being_dealloced_not_returned_by_alloc,($__internal_1_$__cuda_sm10x_tcgen05_guardrail_trap_phase_invalid_during_alloc - $__internal_0_$__cuda_sm10x_tcgen05_guardrail_trap_col_being_dealloced_not_returned_by_alloc)
$__internal_0_$__cuda_sm10x_tcgen05_guardrail_trap_col_being_dealloced_not_returned_by_alloc:
[----:B------:R-:W-:Y:S05]  /*9f50*/  BPT.TRAP 0x1 ;  /* 0x000000040000795c */ /* 0x000fea0000300000 */
[----:B------:R-:W-:-:S04]  /*9f60*/  HFMA2 R3, -RZ, RZ, 0, 0 ;  /* 0x00000000ff037431 */ /* 0x000fc800000001ff */
[----:B------:R-:W-:Y:S05]  /*9f70*/  RET.REL.NODEC R2 `(_ZN7cutlass13device_kernelINS_4gemm6kernel13GemmUniversalIN4cute5tupleIJiiiiEEENS1_10collective13CollectiveMmaINS1_41MainloopSm100TmaUmmaWarpSpecializedSparseILi3ELi2ELi2ENS5_IJNS4_1CILi1EEESB_SB_EEEEENS5_IJNSA_ILi128EEESE_SE_EEENS_6half_tENS5_IJNS4_6LayoutINS5_IJiNS5_IJNSA_ILi2EEEiEEEiEEENS5_IJlNS5_IJSB_SI_EEElEEEEENSH_INS5_IJNS5_IJNS5_IJNSA_ILi8EEESI_SO_EEEiEEENS5_IJNS5_IJNSA_ILi16EEESI_NSA_ILi4EEEEEEiEEEiEEENS5_IJNS5_IJNS5_IJSE_SR_NSA_ILi2048EEEEEENSA_ILi16384EEEEEENS5_IJNS5_IJSB_NSA_ILi1024EEENSA_ILi32EEEEEElEEElEEEEEEEESG_NS5_IJlSB_lEEENS4_8TiledMMAINS4_8MMA_AtomIJNS4_27SM100_MMA_F16BF16_SS_SPARSEISG_SG_fLi128ELi128ELNS4_4UMMA5MajorE0ELS1C_0ELNS1B_7ScaleInE0ELS1D_0EEEEEENSH_ISC_NS5_IJNSA_ILi0EEES1G_S1G_EEEEENS5_IJNS4_10UnderscoreES1J_S1J_EEEEENS4_13SM90_TMA_LOADENS4_14ComposedLayoutINS4_7SwizzleILi3ELi4ELi3EEENS4_25smem_sparse_ptr_flag_bitsILi2ELi16EEENSH_INS5_IJNS5_IJSB_SO_EEENS5_IJSI_NSA_ILi64EEEEEEEEENS5_IJNS5_IJS1G_SE_EEESL_EEEEEEEvNS4_8identityES1M_NS1N_IS1P_NS4_18smem_ptr_flag_bitsILi16EEENSH_INS5_IJSO_S1T_EEENS5_IJS1T_SB_EEEEEEEvS20_EENS_8epilogue10collective18CollectiveEpilogueINS28_23Sm100TmaWarpSpecializedILi4ELi2ELi32ELb1ELb0EEEJSF_NS5_IJNSH_ISE_SB_EENSH_IS11_SB_EEEEEfNS5_IJSB_llEEEfS2G_NS28_6fusion15FusionCallbacksIS2C_NS2H_17LinearCombinationIffffLNS_15FloatRoundStyleE2EEESF_S2F_JEEENS4_5SM1004TMEM4LOAD26SM100_TMEM_LOAD_32dp32b32xES1M_NS1N_INS1O_ILi2ELi5ELi2EEENS21_ILi32EEENSH_INS5_IJS11_SS_EEENS5_IJSB_S11_EEEEEEENS4_39AutoVectorizingCopyWithAssumedAlignmentILi128EEENS4_14SM90_TMA_STOREES2W_S2Y_S2Y_EEEvvEEEEvNT_6ParamsE) ;  /* 0xffffff6002207950 */ /* 0x000fea0003c3ffff */
        .weak           $__internal_1_$__cuda_sm10x_tcgen05_guardrail_trap_phase_invalid_during_alloc
        .type           $__internal_1_$__cuda_sm10x_tcgen05_guardrail_trap_phase_invalid_during_alloc,@function
        .size           $__internal_1_$__cuda_sm10x_tcgen05_guardrail_trap_phase_invalid_during_alloc,($__internal_2_$__cuda_sm10x_tcgen05_guardrail_trap_unallocated_columns_being_dealloced - $__internal_1_$__cuda_sm10x_tcgen05_guardrail_trap_phase_invalid_during_alloc)
$__internal_1_$__cuda_sm10x_tcgen05_guardrail_trap_phase_invalid_during_alloc:
[----:B------:R-:W-:Y:S05]  /*9f80*/  BPT.TRAP 0x1 ;  /* 0x000000040000795c */ /* 0x000fea0000300000 */
[----:B------:R-:W-:-:S04]  /*9f90*/  MOV R3, 0x0 ;  /* 0x0000000000037802 */ /* 0x000fc80000000f00 */
[----:B------:R-:W-:Y:S05]  /*9fa0*/  RET.REL.NODEC R2 `(_ZN7cutlass13device_kernelINS_4gemm6kernel13GemmUniversalIN4cute5tupleIJiiiiEEENS1_10collective13CollectiveMmaINS1_41MainloopSm100TmaUmmaWarpSpecializedSparseILi3ELi2ELi2ENS5_IJNS4_1CILi1EEESB_SB_EEEEENS5_IJNSA_ILi128EEESE_SE_EEENS_6half_tENS5_IJNS4_6LayoutINS5_IJiNS5_IJNSA_ILi2EEEiEEEiEEENS5_IJlNS5_IJSB_SI_EEElEEEEENSH_INS5_IJNS5_IJNS5_IJNSA_ILi8EEESI_SO_EEEiEEENS5_IJNS5_IJNSA_ILi16EEESI_NSA_ILi4EEEEEEiEEEiEEENS5_IJNS5_IJNS5_IJSE_SR_NSA_ILi2048EEEEEENSA_ILi16384EEEEEENS5_IJNS5_IJSB_NSA_ILi1024EEENSA_ILi32EEEEEElEEElEEEEEEEESG_NS5_IJlSB_lEEENS4_8TiledMMAINS4_8MMA_AtomIJNS4_27SM100_MMA_F16BF16_SS_SPARSEISG_SG_fLi128ELi128ELNS4_4UMMA5MajorE0ELS1C_0ELNS1B_7ScaleInE0ELS1D_0EEEEEENSH_ISC_NS5_IJNSA_ILi0EEES1G_S1G_EEEEENS5_IJNS4_10UnderscoreES1J_S1J_EEEEENS4_13SM90_TMA_LOADENS4_14ComposedLayoutINS4_7SwizzleILi3ELi4ELi3EEENS4_25smem_sparse_ptr_flag_bitsILi2ELi16EEENSH_INS5_IJNS5_IJSB_SO_EEENS5_IJSI_NSA_ILi64EEEEEEEEENS5_IJNS5_IJS1G_SE_EEESL_EEEEEEEvNS4_8identityES1M_NS1N_IS1P_NS4_18smem_ptr_flag_bitsILi16EEENSH_INS5_IJSO_S1T_EEENS5_IJS1T_SB_EEEEEEEvS20_EENS_8epilogue10collective18CollectiveEpilogueINS28_23Sm100TmaWarpSpecializedILi4ELi2ELi32ELb1ELb0EEEJSF_NS5_IJNSH_ISE_SB_EENSH_IS11_SB_EEEEEfNS5_IJSB_llEEEfS2G_NS28_6fusion15FusionCallbacksIS2C_NS2H_17LinearCombinationIffffLNS_15FloatRoundStyleE2EEESF_S2F_JEEENS4_5SM1004TMEM4LOAD26SM100_TMEM_LOAD_32dp32b32xES1M_NS1N_INS1O_ILi2ELi5ELi2EEENS21_ILi32EEENSH_INS5_IJS11_SS_EEENS5_IJSB_S11_EEEEEEENS4_39AutoVectorizingCopyWithAssumedAlignmentILi128EEENS4_14SM90_TMA_STOREES2W_S2Y_S2Y_EEEvvEEEEvNT_6ParamsE) ;  /* 0xffffff6002147950 */ /* 0x000fea0003c3ffff */
        .weak           $__internal_2_$__cuda_sm10x_tcgen05_guardrail_trap_unallocated_columns_being_dealloced
        .type           $__internal_2_$__cuda_sm10x_tcgen05_guardrail_trap_unallocated_columns_being_dealloced,@function
        .size           $__internal_2_$__cuda_sm10x_tcgen05_guardrail_trap_unallocated_columns_being_dealloced,(.L_x_158 - $__internal_2_$__cuda_sm10x_tcgen05_guardrail_trap_unallocated_columns_being_dealloced)
$__internal_2_$__cuda_sm10x_tcgen05_guardrail_trap_unallocated_columns_being_dealloced:
[----:B------:R-:W-:Y:S05]  /*9fb0*/  BPT.TRAP 0x1 ;  /* 0x000000040000795c */ /* 0x000fea0000300000 */
[----:B------:R-:W-:-:S04]  /*9fc0*/  HFMA2 R3, -RZ, RZ, 0, 0 ;  /* 0x00000000ff037431 */ /* 0x000fc800000001ff */
[----:B------:R-:W-:Y:S05]  /*9fd0*/  RET.REL.NODEC R2 `(_ZN7cutlass13device_kernelINS_4gemm6kernel13GemmUniversalIN4cute5tupleIJiiiiEEENS1_10collective13CollectiveMmaINS1_41MainloopSm100TmaUmmaWarpSpecializedSparseILi3ELi2ELi2ENS5_IJNS4_1CILi1EEESB_SB_EEEEENS5_IJNSA_ILi128EEESE_SE_EEENS_6half_tENS5_IJNS4_6LayoutINS5_IJiNS5_IJNSA_ILi2EEEiEEEiEEENS5_IJlNS5_IJSB_SI_EEElEEEEENSH_INS5_IJNS5_IJNS5_IJNSA_ILi8EEESI_SO_EEEiEEENS5_IJNS5_IJNSA_ILi16EEESI_NSA_ILi4EEEEEEiEEEiEEENS5_IJNS5_IJNS5_IJSE_SR_NSA_ILi2048EEEEEENSA_ILi16384EEEEEENS5_IJNS5_IJSB_NSA_ILi1024EEENSA_ILi32EEEEEElEEElEEEEEEEESG_NS5_IJlSB_lEEENS4_8TiledMMAINS4_8MMA_AtomIJNS4_27SM100_MMA_F16BF16_SS_SPARSEISG_SG_fLi128ELi128ELNS4_4UMMA5MajorE0ELS1C_0ELNS1B_7ScaleInE0ELS1D_0EEEEEENSH_ISC_NS5_IJNSA_ILi0EEES1G_S1G_EEEEENS5_IJNS4_10UnderscoreES1J_S1J_EEEEENS4_13SM90_TMA_LOADENS4_14ComposedLayoutINS4_7SwizzleILi3ELi4ELi3EEENS4_25smem_sparse_ptr_flag_bitsILi2ELi16EEENSH_INS5_IJNS5_IJSB_SO_EEENS5_IJSI_NSA_ILi64EEEEEEEEENS5_IJNS5_IJS1G_SE_EEESL_EEEEEEEvNS4_8identityES1M_NS1N_IS1P_NS4_18smem_ptr_flag_bitsILi16EEENSH_INS5_IJSO_S1T_EEENS5_IJS1T_SB_EEEEEEEvS20_EENS_8epilogue10collective18CollectiveEpilogueINS28_23Sm100TmaWarpSpecializedILi4ELi2ELi32ELb1ELb0EEEJSF_NS5_IJNSH_ISE_SB_EENSH_IS11_SB_EEEEEfNS5_IJSB_llEEEfS2G_NS28_6fusion15FusionCallbacksIS2C_NS2H_17LinearCombinationIffffLNS_15FloatRoundStyleE2EEESF_S2F_JEEENS4_5SM1004TMEM4LOAD26SM100_TMEM_LOAD_32dp32b32xES1M_NS1N_INS1O_ILi2ELi5ELi2EEENS21_ILi32EEENSH_INS5_IJS11_SS_EEENS5_IJSB_S11_EEEEEEENS4_39AutoVectorizingCopyWithAssumedAlignmentILi128EEENS4_14SM90_TMA_STOREES2W_S2Y_S2Y_EEEvvEEEEvNT_6ParamsE) ;  /* 0xffffff6002087950 */ /* 0x000fea0003c3ffff */
.L_x_157:
[----:B------:R-:W-:-:S00]  /*9fe0*/  BRA `(.L_x_157) ;  /* 0xfffffffc00fc7947 */ /* 0x000fc0000383ffff */
[----:B------:R-:W-:-:S00]  /*9ff0*/  NOP ;  /* 0x0000000000007918 */ /* 0x000fc00000000000 */
        /* <DEDUP_REMOVED lines=8> */
.L_x_158:


//--------------------- .nv.global.init           --------------------------
	.section	.nv.global.init,"aw",@progbits
.nv.global.init:
	.type		$str$27,@object
	.size		$str$27,($str$28 - $str$27)
$str$27:
        /*0000*/ 	.byte	0x28, 0x61, 0x64, 0x64, 0x72, 0x65, 0x73, 0x73, 0x20, 0x26, 0x20, 0x6d, 0x61, 0x73, 0x6b, 0x29
        /*0010*/ 	.byte	0x20, 0x3d, 0x3d, 0x20, 0x30, 0x00
	.type		$str$28,@object
	.size		$str$28,($str$26 - $str$28)
$str$28:
        /*0016*/ 	.byte	0x2f, 0x74, 0x6d, 0x70, 0x2f, 0x63, 0x75, 0x74, 0x6c, 0x61, 0x73, 0x73, 0x5f, 0x73, 0x77, 0x65
        /*0026*/ 	.byte	0x65, 0x70, 0x5f, 0x73, 0x72, 0x63, 0x2f, 0x69, 0x6e, 0x63, 0x6c, 0x75, 0x64, 0x65, 0x2f, 0x63
        /*0036*/ 	.byte	0x75, 0x74, 0x65, 0x2f, 0x70, 0x6f, 0x69, 0x6e, 0x74, 0x65, 0x72, 0x5f, 0x66, 0x6c, 0x61, 0x67
        /*0046*/ 	.byte	0x67, 0x65, 0x64, 0x2e, 0x68, 0x70, 0x70, 0x00
	.type		$str$26,@object
	.size		$str$26,($str$25 - $str$26)
$str$26:
        /*004e*/ 	.byte	0x2f, 0x74, 0x6d, 0x70, 0x2f, 0x63, 0x75, 0x74, 0x6c, 0x61, 0x73, 0x73, 0x5f, 0x73, 0x77, 0x65
        /*005e*/ 	.byte	0x65, 0x70, 0x5f, 0x73, 0x72, 0x63, 0x2f, 0x69, 0x6e, 0x63, 0x6c, 0x75, 0x64, 0x65, 0x2f, 0x63
        /*006e*/ 	.byte	0x75, 0x74, 0x65, 0x2f, 0x61, 0x74, 0x6f, 0x6d, 0x2f, 0x63, 0x6f, 0x70, 0x79, 0x5f, 0x74, 0x72
        /*007e*/ 	.byte	0x61, 0x69, 0x74, 0x73, 0x5f, 0x73, 0x6d, 0x31, 0x30, 0x30, 0x2e, 0x68, 0x70, 0x70, 0x00
	.type		$str$25,@object
	.size		$str$25,(__unnamed_1 - $str$25)
$str$25:
        /*008d*/ 	.byte	0x28, 0x28, 0x75, 0x69, 0x6e, 0x74, 0x33, 0x32, 0x5f, 0x74, 0x28, 0x74, 0x68, 0x72, 0x65, 0x61
        /*009d*/ 	.byte	0x64, 0x49, 0x64, 0x78, 0x2e, 0x78, 0x29, 0x20, 0x2f, 0x20, 0x33, 0x32, 0x29, 0x20, 0x25, 0x20
        /*00ad*/ 	.byte	0x34, 0x29, 0x20, 0x3d, 0x3d, 0x20, 0x28, 0x28, 0x28, 0x74, 0x6d, 0x65, 0x6d, 0x5f, 0x61, 0x64
        /*00bd*/ 	.byte	0x64, 0x72, 0x20, 0x3e, 0x3e, 0x20, 0x31, 0x36, 0x29, 0x20, 0x2f, 0x20, 0x33, 0x32, 0x29, 0x20
        /*00cd*/ 	.byte	0x25, 0x20, 0x34, 0x29, 0x00
	.type		__unnamed_1,@object
	.size		__unnamed_1,(__unnamed_2 - __unnamed_1)
__unnamed_1:
        /*00d2*/ 	.byte	0x61, 0x75, 0x74, 0x6f, 0x20, 0x63, 0x75, 0x74, 0x65, 0x3a, 0x3a, 0x61, 0x73, 0x5f, 0x70, 0x6f
        /* <DEDUP_REMOVED lines=23> */
        /*0252*/ 	.byte	0x3a, 0x3a, 0x43, 0x3c, 0x34, 0x30, 0x39, 0x36, 0x3e, 0x3e, 0x3e, 0x3e, 0x5d, 0x00
	.type		__unnamed_2,@object
	.size		__unnamed_2,(.L_2 - __unnamed_2)
__unnamed_2:
        /* <DEDUP_REMOVED lines=42> */
        /*0500*/ 	.byte	0x3e, 0x5d, 0x00
.L_2:


//--------------------- .nv.shared._ZN7cutlass13device_kernelINS_4gemm6kernel13GemmUniversalIN4cute5tupleIJiiiiEEENS1_10collective13CollectiveMmaINS1_41MainloopSm100TmaUmmaWarpSpecializedSparseILi3ELi2ELi2ENS5_IJNS4_1CILi1EEESB_SB_EEEEENS5_IJNSA_ILi128EEESE_SE_EEENS_6half_tENS5_IJNS4_6LayoutINS5_IJiNS5_IJNSA_ILi2EEEiEEEiEEENS5_IJlNS5_IJSB_SI_EEElEEEEENSH_INS5_IJNS5_IJNS5_IJNSA_ILi8EEESI_SO_EEEiEEENS5_IJNS5_IJNSA_ILi16EEESI_NSA_ILi4EEEEEEiEEEiEEENS5_IJNS5_IJNS5_IJSE_SR_NSA_ILi2048EEEEEENSA_ILi16384EEEEEENS5_IJNS5_IJSB_NSA_ILi1024EEENSA_ILi32EEEEEElEEElEEEEEEEESG_NS5_IJlSB_lEEENS4_8TiledMMAINS4_8MMA_AtomIJNS4_27SM100_MMA_F16BF16_SS_SPARSEISG_SG_fLi128ELi128ELNS4_4UMMA5MajorE0ELS1C_0ELNS1B_7ScaleInE0ELS1D_0EEEEEENSH_ISC_NS5_IJNSA_ILi0EEES1G_S1G_EEEEENS5_IJNS4_10UnderscoreES1J_S1J_EEEEENS4_13SM90_TMA_LOADENS4_14ComposedLayoutINS4_7SwizzleILi3ELi4ELi3EEENS4_25smem_sparse_ptr_flag_bitsILi2ELi16EEENSH_INS5_IJNS5_IJSB_SO_EEENS5_IJSI_NSA_ILi64EEEEEEEEENS5_IJNS5_IJS1G_SE_EEESL_EEEEEEEvNS4_8identityES1M_NS1N_IS1P_NS4_18smem_ptr_flag_bitsILi16EEENSH_INS5_IJSO_S1T_EEENS5_IJS1T_SB_EEEEEEEvS20_EENS_8epilogue10collective18CollectiveEpilogueINS28_23Sm100TmaWarpSpecializedILi4ELi2ELi32ELb1ELb0EEEJSF_NS5_IJNSH_ISE_SB_EENSH_IS11_SB_EEEEEfNS5_IJSB_llEEEfS2G_NS28_6fusion15FusionCallbacksIS2C_NS2H_17LinearCombinationIffffLNS_15FloatRoundStyleE2EEESF_S2F_JEEENS4_5SM1004TMEM4LOAD26SM100_TMEM_LOAD_32dp32b32xES1M_NS1N_INS1O_ILi2ELi5ELi2EEENS21_ILi32EEENSH_INS5_IJS11_SS_EEENS5_IJSB_S11_EEEEEEENS4_39AutoVectorizingCopyWithAssumedAlignmentILi128EEENS4_14SM90_TMA_STOREES2W_S2Y_S2Y_EEEvvEEEEvNT_6ParamsE --------------------------
	.section	.nv.shared._ZN7cutlass13device_kernelINS_4gemm6kernel13GemmUniversalIN4cute5tupleIJiiiiEEENS1_10collective13CollectiveMmaINS1_41MainloopSm100TmaUmmaWarpSpecializedSparseILi3ELi2ELi2ENS5_IJNS4_1CILi1EEESB_SB_EEEEENS5_IJNSA_ILi128EEESE_SE_EEENS_6half_tENS5_IJNS4_6LayoutINS5_IJiNS5_IJNSA_ILi2EEEiEEEiEEENS5_IJlNS5_IJSB_SI_EEElEEEEENSH_INS5_IJNS5_IJNS5_IJNSA_ILi8EEESI_SO_EEEiEEENS5_IJNS5_IJNSA_ILi16EEESI_NSA_ILi4EEEEEEiEEEiEEENS5_IJNS5_IJNS5_IJSE_SR_NSA_ILi2048EEEEEENSA_ILi16384EEEEEENS5_IJNS5_IJSB_NSA_ILi1024EEENSA_ILi32EEEEEElEEElEEEEEEEESG_NS5_IJlSB_lEEENS4_8TiledMMAINS4_8MMA_AtomIJNS4_27SM100_MMA_F16BF16_SS_SPARSEISG_SG_fLi128ELi128ELNS4_4UMMA5MajorE0ELS1C_0ELNS1B_7ScaleInE0ELS1D_0EEEEEENSH_ISC_NS5_IJNSA_ILi0EEES1G_S1G_EEEEENS5_IJNS4_10UnderscoreES1J_S1J_EEEEENS4_13SM90_TMA_LOADENS4_14ComposedLayoutINS4_7SwizzleILi3ELi4ELi3EEENS4_25smem_sparse_ptr_flag_bitsILi2ELi16EEENSH_INS5_IJNS5_IJSB_SO_EEENS5_IJSI_NSA_ILi64EEEEEEEEENS5_IJNS5_IJS1G_SE_EEESL_EEEEEEEvNS4_8identityES1M_NS1N_IS1P_NS4_18smem_ptr_flag_bitsILi16EEENSH_INS5_IJSO_S1T_EEENS5_IJS1T_SB_EEEEEEEvS20_EENS_8epilogue10collective18CollectiveEpilogueINS28_23Sm100TmaWarpSpecializedILi4ELi2ELi32ELb1ELb0EEEJSF_NS5_IJNSH_ISE_SB_EENSH_IS11_SB_EEEEEfNS5_IJSB_llEEEfS2G_NS28_6fusion15FusionCallbacksIS2C_NS2H_17LinearCombinationIffffLNS_15FloatRoundStyleE2EEESF_S2F_JEEENS4_5SM1004TMEM4LOAD26SM100_TMEM_LOAD_32dp32b32xES1M_NS1N_INS1O_ILi2ELi5ELi2EEENS21_ILi32EEENSH_INS5_IJS11_SS_EEENS5_IJSB_S11_EEEEEEENS4_39AutoVectorizingCopyWithAssumedAlignmentILi128EEENS4_14SM90_TMA_STOREES2W_S2Y_S2Y_EEEvvEEEEvNT_6ParamsE,"aw",@nobits
	.sectionflags	@""
	.align	16
	.zero		1024


//--------------------- .nv.shared.reserved.0     --------------------------
	.section	.nv.shared.reserved.0,"aw",@nobits
	.weak		__nv_reservedSMEM_offset_0_alias
	.size		__nv_reservedSMEM_offset_0_alias, 0, 64
	.other		__nv_reservedSMEM_offset_0_alias,@"STO_CUDA_RESERVED_SHARED STV_DEFAULT"
__nv_reservedSMEM_offset_0_alias:
	.zero		0
.nv.shared.reserved.0:
	.zero		64
	.weak		__nv_reservedSMEM_tcgen05_partition
	.type		__nv_reservedSMEM_tcgen05_partition,@object
	.size		__nv_reservedSMEM_tcgen05_partition,(.L_0 - __nv_reservedSMEM_tcgen05_partition)
__nv_reservedSMEM_tcgen05_partition:
	.zero		32
.L_0:


//--------------------- .nv.global                --------------------------
	.section	.nv.global,"aw",@nobits
.nv.global:
	.type		_ZN39_INTERNAL_4e60588e_4_k_cu_5508710c_26934cute1_E,@object
	.size		_ZN39_INTERNAL_4e60588e_4_k_cu_5508710c_26934cute1_E,(_ZN39_INTERNAL_4e60588e_4_k_cu_5508710c_26934cuda3std3__45__cpo6cbeginE - _ZN39_INTERNAL_4e60588e_4_k_cu_5508710c_26934cute1_E)
_ZN39_INTERNAL_4e60588e_4_k_cu_5508710c_26934cute1_E:
	.zero		1
	.type		_ZN39_INTERNAL_4e60588e_4_k_cu_5508710c_26934cuda3std3__45__cpo6cbeginE,@object
	.size		_ZN39_INTERNAL_4e60588e_4_k_cu_5508710c_26934cuda3std3__45__cpo6cbeginE,(_ZN39_INTERNAL_4e60588e_4_k_cu_5508710c_26934cuda3std3__48in_placeE - _ZN39_INTERNAL_4e60588e_4_k_cu_5508710c_26934cuda3std3__45__cpo6cbeginE)
_ZN39_INTERNAL_4e60588e_4_k_cu_5508710c_26934cuda3std3__45__cpo6cbeginE:
	.zero		1
	.type		_ZN39_INTERNAL_4e60588e_4_k_cu_5508710c_26934cuda3std3__48in_placeE,@object
	.size		_ZN39_INTERNAL_4e60588e_4_k_cu_5508710c_26934cuda3std3__48in_placeE,(_ZN39_INTERNAL_4e60588e_4_k_cu_5508710c_26934cuda3std6ranges3__45__cpo9iter_moveE - _ZN39_INTERNAL_4e60588e_4_k_cu_5508710c_26934cuda3std3__48in_placeE)
_ZN39_INTERNAL_4e60588e_4_k_cu_5508710c_26934cuda3std3__48in_placeE:
	.zero		1
	.type		_ZN39_INTERNAL_4e60588e_4_k_cu_5508710c_26934cuda3std6ranges3__45__cpo9iter_moveE,@object
	.size		_ZN39_INTERNAL_4e60588e_4_k_cu_5508710c_26934cuda3std6ranges3__45__cpo9iter_moveE,(_ZN39_INTERNAL_4e60588e_4_k_cu_5508710c_26934cuda3std3__45__cpo5beginE - _ZN39_INTERNAL_4e60588e_4_k_cu_5508710c_26934cuda3std6ranges3__45__cpo9iter_moveE)
_ZN39_INTERNAL_4e60588e_4_k_cu_5508710c_26934cuda3std6ranges3__45__cpo9iter_moveE:
	.zero		1
	.type		_ZN39_INTERNAL_4e60588e_4_k_cu_5508710c_26934cuda3std3__45__cpo5beginE,@object
	.size		_ZN39_INTERNAL_4e60588e_4_k_cu_5508710c_26934cuda3std3__45__cpo5beginE,(_ZN39_INTERNAL_4e60588e_4_k_cu_5508710c_26934cuda3std3__441_GLOBAL__N__4e60588e_4_k_cu_5508710c_26936ignoreE - _ZN39_INTERNAL_4e60588e_4_k_cu_5508710c_26934cuda3std3__45__cpo5beginE)
_ZN39_INTERNAL_4e60588e_4_k_cu_5508710c_26934cuda3std3__45__cpo5beginE:
	.zero		1
	.type		_ZN39_INTERNAL_4e60588e_4_k_cu_5508710c_26934cuda3std3__441_GLOBAL__N__4e60588e_4_k_cu_5508710c_26936ignoreE,@object
	.size		_ZN39_INTERNAL_4e60588e_4_k_cu_5508710c_26934cuda3std3__441_GLOBAL__N__4e60588e_4_k_cu_5508710c_26936ignoreE,(_ZN39_INTERNAL_4e60588e_4_k_cu_5508710c_26934cute7productE - _ZN39_INTERNAL_4e60588e_4_k_cu_5508710c_26934cuda3std3__441_GLOBAL__N__4e60588e_4_k_cu_5508710c_26936ignoreE)
_ZN39_INTERNAL_4e60588e_4_k_cu_5508710c_26934cuda3std3__441_GLOBAL__N__4e60588e_4_k_cu_5508710c_26936ignoreE:
	.zero		1
	.type		_ZN39_INTERNAL_4e60588e_4_k_cu_5508710c_26934cute7productE,@object
	.size		_ZN39_INTERNAL_4e60588e_4_k_cu_5508710c_26934cute7productE,(_ZN39_INTERNAL_4e60588e_4_k_cu_5508710c_26934cuda3std3__45__cpo3endE - _ZN39_INTERNAL_4e60588e_4_k_cu_5508710c_26934cute7productE)
_ZN39_INTERNAL_4e60588e_4_k_cu_5508710c_26934cute7productE:
	.zero		1
	.type		_ZN39_INTERNAL_4e60588e_4_k_cu_5508710c_26934cuda3std3__45__cpo3endE,@object
	.size		_ZN39_INTERNAL_4e60588e_4_k_cu_5508710c_26934cuda3std3__45__cpo3endE,(_ZN39_INTERNAL_4e60588e_4_k_cu_5508710c_26934cuda3std3__419piecewise_constructE - _ZN39_INTERNAL_4e60588e_4_k_cu_5508710c_26934cuda3std3__45__cpo3endE)
_ZN39_INTERNAL_4e60588e_4_k_cu_5508710c_26934cuda3std3__45__cpo3endE:
	.zero		1
	.type		_ZN39_INTERNAL_4e60588e_4_k_cu_5508710c_26934cuda3std3__419piecewise_constructE,@object
	.size		_ZN39_INTERNAL_4e60588e_4_k_cu_5508710c_26934cuda3std3__419piecewise_constructE,(_ZN39_INTERNAL_4e60588e_4_k_cu_5508710c_26934cuda3std3__45__cpo4cendE - _ZN39_INTERNAL_4e60588e_4_k_cu_5508710c_26934cuda3std3__419piecewise_constructE)
_ZN39_INTERNAL_4e60588e_4_k_cu_5508710c_26934cuda3std3__419piecewise_constructE:
	.zero		1
	.type		_ZN39_INTERNAL_4e60588e_4_k_cu_5508710c_26934cuda3std3__45__cpo4cendE,@object
	.size		_ZN39_INTERNAL_4e60588e_4_k_cu_5508710c_26934cuda3std3__45__cpo4cendE,(_ZN39_INTERNAL_4e60588e_4_k_cu_5508710c_26934cuda3std6ranges3__45__cpo4swapE - _ZN39_INTERNAL_4e60588e_4_k_cu_5508710c_26934cuda3std3__45__cpo4cendE)
_ZN39_INTERNAL_4e60588e_4_k_cu_5508710c_26934cuda3std3__45__cpo4cendE:
	.zero		1
	.type		_ZN39_INTERNAL_4e60588e_4_k_cu_5508710c_26934cuda3std6ranges3__45__cpo4swapE,@object
	.size		_ZN39_INTERNAL_4e60588e_4_k_cu_5508710c_26934cuda3std6ranges3__45__cpo4swapE,(.L_10 - _ZN39_INTERNAL_4e60588e_4_k_cu_5508710c_26934cuda3std6ranges3__45__cpo4swapE)
_ZN39_INTERNAL_4e60588e_4_k_cu_5508710c_26934cuda3std6ranges3__45__cpo4swapE:
	.zero		1
.L_10:


//--------------------- .nv.constant0._ZN7cutlass13device_kernelINS_4gemm6kernel13GemmUniversalIN4cute5tupleIJiiiiEEENS1_10collective13CollectiveMmaINS1_41MainloopSm100TmaUmmaWarpSpecializedSparseILi3ELi2ELi2ENS5_IJNS4_1CILi1EEESB_SB_EEEEENS5_IJNSA_ILi128EEESE_SE_EEENS_6half_tENS5_IJNS4_6LayoutINS5_IJiNS5_IJNSA_ILi2EEEiEEEiEEENS5_IJlNS5_IJSB_SI_EEElEEEEENSH_INS5_IJNS5_IJNS5_IJNSA_ILi8EEESI_SO_EEEiEEENS5_IJNS5_IJNSA_ILi16EEESI_NSA_ILi4EEEEEEiEEEiEEENS5_IJNS5_IJNS5_IJSE_SR_NSA_ILi2048EEEEEENSA_ILi16384EEEEEENS5_IJNS5_IJSB_NSA_ILi1024EEENSA_ILi32EEEEEElEEElEEEEEEEESG_NS5_IJlSB_lEEENS4_8TiledMMAINS4_8MMA_AtomIJNS4_27SM100_MMA_F16BF16_SS_SPARSEISG_SG_fLi128ELi128ELNS4_4UMMA5MajorE0ELS1C_0ELNS1B_7ScaleInE0ELS1D_0EEEEEENSH_ISC_NS5_IJNSA_ILi0EEES1G_S1G_EEEEENS5_IJNS4_10UnderscoreES1J_S1J_EEEEENS4_13SM90_TMA_LOADENS4_14ComposedLayoutINS4_7SwizzleILi3ELi4ELi3EEENS4_25smem_sparse_ptr_flag_bitsILi2ELi16EEENSH_INS5_IJNS5_IJSB_SO_EEENS5_IJSI_NSA_ILi64EEEEEEEEENS5_IJNS5_IJS1G_SE_EEESL_EEEEEEEvNS4_8identityES1M_NS1N_IS1P_NS4_18smem_ptr_flag_bitsILi16EEENSH_INS5_IJSO_S1T_EEENS5_IJS1T_SB_EEEEEEEvS20_EENS_8epilogue10collective18CollectiveEpilogueINS28_23Sm100TmaWarpSpecializedILi4ELi2ELi32ELb1ELb0EEEJSF_NS5_IJNSH_ISE_SB_EENSH_IS11_SB_EEEEEfNS5_IJSB_llEEEfS2G_NS28_6fusion15FusionCallbacksIS2C_NS2H_17LinearCombinationIffffLNS_15FloatRoundStyleE2EEESF_S2F_JEEENS4_5SM1004TMEM4LOAD26SM100_TMEM_LOAD_32dp32b32xES1M_NS1N_INS1O_ILi2ELi5ELi2EEENS21_ILi32EEENSH_INS5_IJS11_SS_EEENS5_IJSB_S11_EEEEEEENS4_39AutoVectorizingCopyWithAssumedAlignmentILi128EEENS4_14SM90_TMA_STOREES2W_S2Y_S2Y_EEEvvEEEEvNT_6ParamsE --------------------------
	.section	.nv.constant0._ZN7cutlass13device_kernelINS_4gemm6kernel13GemmUniversalIN4cute5tupleIJiiiiEEENS1_10collective13CollectiveMmaINS1_41MainloopSm100TmaUmmaWarpSpecializedSparseILi3ELi2ELi2ENS5_IJNS4_1CILi1EEESB_SB_EEEEENS5_IJNSA_ILi128EEESE_SE_EEENS_6half_tENS5_IJNS4_6LayoutINS5_IJiNS5_IJNSA_ILi2EEEiEEEiEEENS5_IJlNS5_IJSB_SI_EEElEEEEENSH_INS5_IJNS5_IJNS5_IJNSA_ILi8EEESI_SO_EEEiEEENS5_IJNS5_IJNSA_ILi16EEESI_NSA_ILi4EEEEEEiEEEiEEENS5_IJNS5_IJNS5_IJSE_SR_NSA_ILi2048EEEEEENSA_ILi16384EEEEEENS5_IJNS5_IJSB_NSA_ILi1024EEENSA_ILi32EEEEEElEEElEEEEEEEESG_NS5_IJlSB_lEEENS4_8TiledMMAINS4_8MMA_AtomIJNS4_27SM100_MMA_F16BF16_SS_SPARSEISG_SG_fLi128ELi128ELNS4_4UMMA5MajorE0ELS1C_0ELNS1B_7ScaleInE0ELS1D_0EEEEEENSH_ISC_NS5_IJNSA_ILi0EEES1G_S1G_EEEEENS5_IJNS4_10UnderscoreES1J_S1J_EEEEENS4_13SM90_TMA_LOADENS4_14ComposedLayoutINS4_7SwizzleILi3ELi4ELi3EEENS4_25smem_sparse_ptr_flag_bitsILi2ELi16EEENSH_INS5_IJNS5_IJSB_SO_EEENS5_IJSI_NSA_ILi64EEEEEEEEENS5_IJNS5_IJS1G_SE_EEESL_EEEEEEEvNS4_8identityES1M_NS1N_IS1P_NS4_18smem_ptr_flag_bitsILi16EEENSH_INS5_IJSO_S1T_EEENS5_IJS1T_SB_EEEEEEEvS20_EENS_8epilogue10collective18CollectiveEpilogueINS28_23Sm100TmaWarpSpecializedILi4ELi2ELi32ELb1ELb0EEEJSF_NS5_IJNSH_ISE_SB_EENSH_IS11_SB_EEEEEfNS5_IJSB_llEEEfS2G_NS28_6fusion15FusionCallbacksIS2C_NS2H_17LinearCombinationIffffLNS_15FloatRoundStyleE2EEESF_S2F_JEEENS4_5SM1004TMEM4LOAD26SM100_TMEM_LOAD_32dp32b32xES1M_NS1N_INS1O_ILi2ELi5ELi2EEENS21_ILi32EEENSH_INS5_IJS11_SS_EEENS5_IJSB_S11_EEEEEEENS4_39AutoVectorizingCopyWithAssumedAlignmentILi128EEENS4_14SM90_TMA_STOREES2W_S2Y_S2Y_EEEvvEEEEvNT_6ParamsE,"a",@progbits
	.sectionflags	@""
	.align	4
.nv.constant0._ZN7cutlass13device_kernelINS_4gemm6kernel13GemmUniversalIN4cute5tupleIJiiiiEEENS1_10collective13CollectiveMmaINS1_41MainloopSm100TmaUmmaWarpSpecializedSparseILi3ELi2ELi2ENS5_IJNS4_1CILi1EEESB_SB_EEEEENS5_IJNSA_ILi128EEESE_SE_EEENS_6half_tENS5_IJNS4_6LayoutINS5_IJiNS5_IJNSA_ILi2EEEiEEEiEEENS5_IJlNS5_IJSB_SI_EEElEEEEENSH_INS5_IJNS5_IJNS5_IJNSA_ILi8EEESI_SO_EEEiEEENS5_IJNS5_IJNSA_ILi16EEESI_NSA_ILi4EEEEEEiEEEiEEENS5_IJNS5_IJNS5_IJSE_SR_NSA_ILi2048EEEEEENSA_ILi16384EEEEEENS5_IJNS5_IJSB_NSA_ILi1024EEENSA_ILi32EEEEEElEEElEEEEEEEESG_NS5_IJlSB_lEEENS4_8TiledMMAINS4_8MMA_AtomIJNS4_27SM100_MMA_F16BF16_SS_SPARSEISG_SG_fLi128ELi128ELNS4_4UMMA5MajorE0ELS1C_0ELNS1B_7ScaleInE0ELS1D_0EEEEEENSH_ISC_NS5_IJNSA_ILi0EEES1G_S1G_EEEEENS5_IJNS4_10UnderscoreES1J_S1J_EEEEENS4_13SM90_TMA_LOADENS4_14ComposedLayoutINS4_7SwizzleILi3ELi4ELi3EEENS4_25smem_sparse_ptr_flag_bitsILi2ELi16EEENSH_INS5_IJNS5_IJSB_SO_EEENS5_IJSI_NSA_ILi64EEEEEEEEENS5_IJNS5_IJS1G_SE_EEESL_EEEEEEEvNS4_8identityES1M_NS1N_IS1P_NS4_18smem_ptr_flag_bitsILi16EEENSH_INS5_IJSO_S1T_EEENS5_IJS1T_SB_EEEEEEEvS20_EENS_8epilogue10collective18CollectiveEpilogueINS28_23Sm100TmaWarpSpecializedILi4ELi2ELi32ELb1ELb0EEEJSF_NS5_IJNSH_ISE_SB_EENSH_IS11_SB_EEEEEfNS5_IJSB_llEEEfS2G_NS28_6fusion15FusionCallbacksIS2C_NS2H_17LinearCombinationIffffLNS_15FloatRoundStyleE2EEESF_S2F_JEEENS4_5SM1004TMEM4LOAD26SM100_TMEM_LOAD_32dp32b32xES1M_NS1N_INS1O_ILi2ELi5ELi2EEENS21_ILi32EEENSH_INS5_IJS11_SS_EEENS5_IJSB_S11_EEEEEEENS4_39AutoVectorizingCopyWithAssumedAlignmentILi128EEENS4_14SM90_TMA_STOREES2W_S2Y_S2Y_EEEvvEEEEvNT_6ParamsE:
	.zero		3456


//--------------------- SYMBOLS --------------------------

	.type		.nv.reservedSmem.offset0,@object
	.size		.nv.reservedSmem.offset0,0x4
	.type		.nv.reservedSmem.cap,@object
	.size		.nv.reservedSmem.cap,0x4
	.type		__assertfail,@function
